//
// Generated by NVIDIA NVVM Compiler
//
// Compiler Build ID: CL-36424714
// Cuda compilation tools, release 13.0, V13.0.88
// Based on NVVM 20.0.0
//

.version 9.0
.target sm_100
.address_size 64

	// .globl	_Z21addKernel_elementwisePiS_S_ii

.visible .entry _Z21addKernel_elementwisePiS_S_ii(
	.param .u64 .ptr .align 1 _Z21addKernel_elementwisePiS_S_ii_param_0,
	.param .u64 .ptr .align 1 _Z21addKernel_elementwisePiS_S_ii_param_1,
	.param .u64 .ptr .align 1 _Z21addKernel_elementwisePiS_S_ii_param_2,
	.param .u32 _Z21addKernel_elementwisePiS_S_ii_param_3,
	.param .u32 _Z21addKernel_elementwisePiS_S_ii_param_4
)
{
	.reg .pred 	%p<2>;
	.reg .b32 	%r<10>;
	.reg .b64 	%rd<11>;

	ld.param.u64 	%rd1, [_Z21addKernel_elementwisePiS_S_ii_param_0];
	ld.param.u64 	%rd2, [_Z21addKernel_elementwisePiS_S_ii_param_1];
	ld.param.u64 	%rd3, [_Z21addKernel_elementwisePiS_S_ii_param_2];
	ld.param.u32 	%r2, [_Z21addKernel_elementwisePiS_S_ii_param_3];
	ld.param.u32 	%r3, [_Z21addKernel_elementwisePiS_S_ii_param_4];
	mov.u32 	%r4, %tid.y;
	mov.u32 	%r5, %tid.x;
	mad.lo.s32 	%r1, %r3, %r4, %r5;
	mul.lo.s32 	%r6, %r3, %r2;
	setp.ge.s32 	%p1, %r1, %r6;
	@%p1 bra 	$L__BB0_2;
	cvta.to.global.u64 	%rd4, %rd1;
	cvta.to.global.u64 	%rd5, %rd2;
	cvta.to.global.u64 	%rd6, %rd3;
	mul.wide.s32 	%rd7, %r1, 4;
	add.s64 	%rd8, %rd4, %rd7;
	ld.global.u32 	%r7, [%rd8];
	add.s64 	%rd9, %rd5, %rd7;
	ld.global.u32 	%r8, [%rd9];
	add.s32 	%r9, %r8, %r7;
	add.s64 	%rd10, %rd6, %rd7;
	st.global.u32 	[%rd10], %r9;
$L__BB0_2:
	ret;

}
	// .globl	_Z17addKernel_colwisePiS_S_ii
.visible .entry _Z17addKernel_colwisePiS_S_ii(
	.param .u64 .ptr .align 1 _Z17addKernel_colwisePiS_S_ii_param_0,
	.param .u64 .ptr .align 1 _Z17addKernel_colwisePiS_S_ii_param_1,
	.param .u64 .ptr .align 1 _Z17addKernel_colwisePiS_S_ii_param_2,
	.param .u32 _Z17addKernel_colwisePiS_S_ii_param_3,
	.param .u32 _Z17addKernel_colwisePiS_S_ii_param_4
)
{
	.reg .pred 	%p<10>;
	.reg .b32 	%r<122>;
	.reg .b64 	%rd<101>;

	ld.param.u64 	%rd4, [_Z17addKernel_colwisePiS_S_ii_param_0];
	ld.param.u64 	%rd5, [_Z17addKernel_colwisePiS_S_ii_param_1];
	ld.param.u64 	%rd6, [_Z17addKernel_colwisePiS_S_ii_param_2];
	ld.param.u32 	%r23, [_Z17addKernel_colwisePiS_S_ii_param_3];
	ld.param.u32 	%r24, [_Z17addKernel_colwisePiS_S_ii_param_4];
	cvta.to.global.u64 	%rd1, %rd6;
	cvta.to.global.u64 	%rd2, %rd5;
	cvta.to.global.u64 	%rd3, %rd4;
	mov.u32 	%r1, %tid.x;
	setp.lt.s32 	%p1, %r23, 1;
	@%p1 bra 	$L__BB1_13;
	and.b32  	%r2, %r23, 15;
	setp.lt.u32 	%p2, %r23, 16;
	mov.b32 	%r118, 0;
	@%p2 bra 	$L__BB1_4;
	and.b32  	%r118, %r23, 2147483632;
	neg.s32 	%r116, %r118;
	shl.b32 	%r5, %r24, 4;
	mul.wide.s32 	%rd11, %r24, 4;
	mov.u32 	%r115, %r1;
$L__BB1_3:
	.pragma "nounroll";
	mul.wide.s32 	%rd7, %r115, 4;
	add.s64 	%rd8, %rd3, %rd7;
	ld.global.u32 	%r26, [%rd8];
	add.s64 	%rd9, %rd2, %rd7;
	ld.global.u32 	%r27, [%rd9];
	add.s32 	%r28, %r27, %r26;
	add.s64 	%rd10, %rd1, %rd7;
	st.global.u32 	[%rd10], %r28;
	add.s64 	%rd12, %rd8, %rd11;
	ld.global.u32 	%r29, [%rd12];
	add.s64 	%rd13, %rd9, %rd11;
	ld.global.u32 	%r30, [%rd13];
	add.s32 	%r31, %r30, %r29;
	add.s64 	%rd14, %rd10, %rd11;
	st.global.u32 	[%rd14], %r31;
	add.s64 	%rd15, %rd12, %rd11;
	ld.global.u32 	%r32, [%rd15];
	add.s64 	%rd16, %rd13, %rd11;
	ld.global.u32 	%r33, [%rd16];
	add.s32 	%r34, %r33, %r32;
	add.s64 	%rd17, %rd14, %rd11;
	st.global.u32 	[%rd17], %r34;
	add.s64 	%rd18, %rd15, %rd11;
	ld.global.u32 	%r35, [%rd18];
	add.s64 	%rd19, %rd16, %rd11;
	ld.global.u32 	%r36, [%rd19];
	add.s32 	%r37, %r36, %r35;
	add.s64 	%rd20, %rd17, %rd11;
	st.global.u32 	[%rd20], %r37;
	add.s64 	%rd21, %rd18, %rd11;
	ld.global.u32 	%r38, [%rd21];
	add.s64 	%rd22, %rd19, %rd11;
	ld.global.u32 	%r39, [%rd22];
	add.s32 	%r40, %r39, %r38;
	add.s64 	%rd23, %rd20, %rd11;
	st.global.u32 	[%rd23], %r40;
	add.s64 	%rd24, %rd21, %rd11;
	ld.global.u32 	%r41, [%rd24];
	add.s64 	%rd25, %rd22, %rd11;
	ld.global.u32 	%r42, [%rd25];
	add.s32 	%r43, %r42, %r41;
	add.s64 	%rd26, %rd23, %rd11;
	st.global.u32 	[%rd26], %r43;
	add.s64 	%rd27, %rd24, %rd11;
	ld.global.u32 	%r44, [%rd27];
	add.s64 	%rd28, %rd25, %rd11;
	ld.global.u32 	%r45, [%rd28];
	add.s32 	%r46, %r45, %r44;
	add.s64 	%rd29, %rd26, %rd11;
	st.global.u32 	[%rd29], %r46;
	add.s64 	%rd30, %rd27, %rd11;
	ld.global.u32 	%r47, [%rd30];
	add.s64 	%rd31, %rd28, %rd11;
	ld.global.u32 	%r48, [%rd31];
	add.s32 	%r49, %r48, %r47;
	add.s64 	%rd32, %rd29, %rd11;
	st.global.u32 	[%rd32], %r49;
	add.s64 	%rd33, %rd30, %rd11;
	ld.global.u32 	%r50, [%rd33];
	add.s64 	%rd34, %rd31, %rd11;
	ld.global.u32 	%r51, [%rd34];
	add.s32 	%r52, %r51, %r50;
	add.s64 	%rd35, %rd32, %rd11;
	st.global.u32 	[%rd35], %r52;
	add.s64 	%rd36, %rd33, %rd11;
	ld.global.u32 	%r53, [%rd36];
	add.s64 	%rd37, %rd34, %rd11;
	ld.global.u32 	%r54, [%rd37];
	add.s32 	%r55, %r54, %r53;
	add.s64 	%rd38, %rd35, %rd11;
	st.global.u32 	[%rd38], %r55;
	add.s64 	%rd39, %rd36, %rd11;
	ld.global.u32 	%r56, [%rd39];
	add.s64 	%rd40, %rd37, %rd11;
	ld.global.u32 	%r57, [%rd40];
	add.s32 	%r58, %r57, %r56;
	add.s64 	%rd41, %rd38, %rd11;
	st.global.u32 	[%rd41], %r58;
	add.s64 	%rd42, %rd39, %rd11;
	ld.global.u32 	%r59, [%rd42];
	add.s64 	%rd43, %rd40, %rd11;
	ld.global.u32 	%r60, [%rd43];
	add.s32 	%r61, %r60, %r59;
	add.s64 	%rd44, %rd41, %rd11;
	st.global.u32 	[%rd44], %r61;
	add.s64 	%rd45, %rd42, %rd11;
	ld.global.u32 	%r62, [%rd45];
	add.s64 	%rd46, %rd43, %rd11;
	ld.global.u32 	%r63, [%rd46];
	add.s32 	%r64, %r63, %r62;
	add.s64 	%rd47, %rd44, %rd11;
	st.global.u32 	[%rd47], %r64;
	add.s64 	%rd48, %rd45, %rd11;
	ld.global.u32 	%r65, [%rd48];
	add.s64 	%rd49, %rd46, %rd11;
	ld.global.u32 	%r66, [%rd49];
	add.s32 	%r67, %r66, %r65;
	add.s64 	%rd50, %rd47, %rd11;
	st.global.u32 	[%rd50], %r67;
	add.s64 	%rd51, %rd48, %rd11;
	ld.global.u32 	%r68, [%rd51];
	add.s64 	%rd52, %rd49, %rd11;
	ld.global.u32 	%r69, [%rd52];
	add.s32 	%r70, %r69, %r68;
	add.s64 	%rd53, %rd50, %rd11;
	st.global.u32 	[%rd53], %r70;
	add.s64 	%rd54, %rd51, %rd11;
	ld.global.u32 	%r71, [%rd54];
	add.s64 	%rd55, %rd52, %rd11;
	ld.global.u32 	%r72, [%rd55];
	add.s32 	%r73, %r72, %r71;
	add.s64 	%rd56, %rd53, %rd11;
	st.global.u32 	[%rd56], %r73;
	add.s32 	%r116, %r116, 16;
	add.s32 	%r115, %r115, %r5;
	setp.ne.s32 	%p3, %r116, 0;
	@%p3 bra 	$L__BB1_3;
$L__BB1_4:
	setp.eq.s32 	%p4, %r2, 0;
	@%p4 bra 	$L__BB1_13;
	and.b32  	%r11, %r23, 7;
	setp.lt.u32 	%p5, %r2, 8;
	@%p5 bra 	$L__BB1_7;
	mad.lo.s32 	%r74, %r118, %r24, %r1;
	mul.wide.s32 	%rd57, %r74, 4;
	add.s64 	%rd58, %rd3, %rd57;
	ld.global.u32 	%r75, [%rd58];
	add.s64 	%rd59, %rd2, %rd57;
	ld.global.u32 	%r76, [%rd59];
	add.s32 	%r77, %r76, %r75;
	add.s64 	%rd60, %rd1, %rd57;
	st.global.u32 	[%rd60], %r77;
	mul.wide.s32 	%rd61, %r24, 4;
	add.s64 	%rd62, %rd58, %rd61;
	ld.global.u32 	%r78, [%rd62];
	add.s64 	%rd63, %rd59, %rd61;
	ld.global.u32 	%r79, [%rd63];
	add.s32 	%r80, %r79, %r78;
	add.s64 	%rd64, %rd60, %rd61;
	st.global.u32 	[%rd64], %r80;
	add.s64 	%rd65, %rd62, %rd61;
	ld.global.u32 	%r81, [%rd65];
	add.s64 	%rd66, %rd63, %rd61;
	ld.global.u32 	%r82, [%rd66];
	add.s32 	%r83, %r82, %r81;
	add.s64 	%rd67, %rd64, %rd61;
	st.global.u32 	[%rd67], %r83;
	add.s64 	%rd68, %rd65, %rd61;
	ld.global.u32 	%r84, [%rd68];
	add.s64 	%rd69, %rd66, %rd61;
	ld.global.u32 	%r85, [%rd69];
	add.s32 	%r86, %r85, %r84;
	add.s64 	%rd70, %rd67, %rd61;
	st.global.u32 	[%rd70], %r86;
	add.s64 	%rd71, %rd68, %rd61;
	ld.global.u32 	%r87, [%rd71];
	add.s64 	%rd72, %rd69, %rd61;
	ld.global.u32 	%r88, [%rd72];
	add.s32 	%r89, %r88, %r87;
	add.s64 	%rd73, %rd70, %rd61;
	st.global.u32 	[%rd73], %r89;
	add.s64 	%rd74, %rd71, %rd61;
	ld.global.u32 	%r90, [%rd74];
	add.s64 	%rd75, %rd72, %rd61;
	ld.global.u32 	%r91, [%rd75];
	add.s32 	%r92, %r91, %r90;
	add.s64 	%rd76, %rd73, %rd61;
	st.global.u32 	[%rd76], %r92;
	add.s64 	%rd77, %rd74, %rd61;
	ld.global.u32 	%r93, [%rd77];
	add.s64 	%rd78, %rd75, %rd61;
	ld.global.u32 	%r94, [%rd78];
	add.s32 	%r95, %r94, %r93;
	add.s64 	%rd79, %rd76, %rd61;
	st.global.u32 	[%rd79], %r95;
	add.s64 	%rd80, %rd77, %rd61;
	ld.global.u32 	%r96, [%rd80];
	add.s64 	%rd81, %rd78, %rd61;
	ld.global.u32 	%r97, [%rd81];
	add.s32 	%r98, %r97, %r96;
	add.s64 	%rd82, %rd79, %rd61;
	st.global.u32 	[%rd82], %r98;
	add.s32 	%r118, %r118, 8;
$L__BB1_7:
	setp.eq.s32 	%p6, %r11, 0;
	@%p6 bra 	$L__BB1_13;
	and.b32  	%r14, %r23, 3;
	setp.lt.u32 	%p7, %r11, 4;
	@%p7 bra 	$L__BB1_10;
	mad.lo.s32 	%r99, %r118, %r24, %r1;
	mul.wide.s32 	%rd83, %r99, 4;
	add.s64 	%rd84, %rd3, %rd83;
	ld.global.u32 	%r100, [%rd84];
	add.s64 	%rd85, %rd2, %rd83;
	ld.global.u32 	%r101, [%rd85];
	add.s32 	%r102, %r101, %r100;
	add.s64 	%rd86, %rd1, %rd83;
	st.global.u32 	[%rd86], %r102;
	mul.wide.s32 	%rd87, %r24, 4;
	add.s64 	%rd88, %rd84, %rd87;
	ld.global.u32 	%r103, [%rd88];
	add.s64 	%rd89, %rd85, %rd87;
	ld.global.u32 	%r104, [%rd89];
	add.s32 	%r105, %r104, %r103;
	add.s64 	%rd90, %rd86, %rd87;
	st.global.u32 	[%rd90], %r105;
	add.s64 	%rd91, %rd88, %rd87;
	ld.global.u32 	%r106, [%rd91];
	add.s64 	%rd92, %rd89, %rd87;
	ld.global.u32 	%r107, [%rd92];
	add.s32 	%r108, %r107, %r106;
	add.s64 	%rd93, %rd90, %rd87;
	st.global.u32 	[%rd93], %r108;
	add.s64 	%rd94, %rd91, %rd87;
	ld.global.u32 	%r109, [%rd94];
	add.s64 	%rd95, %rd92, %rd87;
	ld.global.u32 	%r110, [%rd95];
	add.s32 	%r111, %r110, %r109;
	add.s64 	%rd96, %rd93, %rd87;
	st.global.u32 	[%rd96], %r111;
	add.s32 	%r118, %r118, 4;
$L__BB1_10:
	setp.eq.s32 	%p8, %r14, 0;
	@%p8 bra 	$L__BB1_13;
	mad.lo.s32 	%r121, %r118, %r24, %r1;
	neg.s32 	%r120, %r14;
$L__BB1_12:
	.pragma "nounroll";
	mul.wide.s32 	%rd97, %r121, 4;
	add.s64 	%rd98, %rd3, %rd97;
	ld.global.u32 	%r112, [%rd98];
	add.s64 	%rd99, %rd2, %rd97;
	ld.global.u32 	%r113, [%rd99];
	add.s32 	%r114, %r113, %r112;
	add.s64 	%rd100, %rd1, %rd97;
	st.global.u32 	[%rd100], %r114;
	add.s32 	%r121, %r121, %r24;
	add.s32 	%r120, %r120, 1;
	setp.ne.s32 	%p9, %r120, 0;
	@%p9 bra 	$L__BB1_12;
$L__BB1_13:
	ret;

}
	// .globl	_Z17addKernel_rowwisePiS_S_i
.visible .entry _Z17addKernel_rowwisePiS_S_i(
	.param .u64 .ptr .align 1 _Z17addKernel_rowwisePiS_S_i_param_0,
	.param .u64 .ptr .align 1 _Z17addKernel_rowwisePiS_S_i_param_1,
	.param .u64 .ptr .align 1 _Z17addKernel_rowwisePiS_S_i_param_2,
	.param .u32 _Z17addKernel_rowwisePiS_S_i_param_3
)
{
	.reg .pred 	%p<10>;
	.reg .b32 	%r<115>;
	.reg .b64 	%rd<56>;

	ld.param.u64 	%rd22, [_Z17addKernel_rowwisePiS_S_i_param_0];
	ld.param.u64 	%rd23, [_Z17addKernel_rowwisePiS_S_i_param_1];
	ld.param.u64 	%rd24, [_Z17addKernel_rowwisePiS_S_i_param_2];
	ld.param.u32 	%r17, [_Z17addKernel_rowwisePiS_S_i_param_3];
	cvta.to.global.u64 	%rd1, %rd24;
	cvta.to.global.u64 	%rd2, %rd23;
	cvta.to.global.u64 	%rd3, %rd22;
	setp.lt.s32 	%p1, %r17, 1;
	@%p1 bra 	$L__BB2_13;
	mov.u32 	%r19, %tid.x;
	mul.lo.s32 	%r1, %r17, %r19;
	and.b32  	%r2, %r17, 15;
	setp.lt.u32 	%p2, %r17, 16;
	mov.b32 	%r112, 0;
	@%p2 bra 	$L__BB2_4;
	and.b32  	%r112, %r17, 2147483632;
	neg.s32 	%r110, %r112;
	mul.wide.u32 	%rd25, %r1, 4;
	add.s64 	%rd26, %rd25, 32;
	add.s64 	%rd52, %rd1, %rd26;
	add.s64 	%rd51, %rd2, %rd26;
	add.s64 	%rd50, %rd3, %rd26;
$L__BB2_3:
	.pragma "nounroll";
	ld.global.u32 	%r20, [%rd50+-32];
	ld.global.u32 	%r21, [%rd51+-32];
	add.s32 	%r22, %r21, %r20;
	st.global.u32 	[%rd52+-32], %r22;
	ld.global.u32 	%r23, [%rd50+-28];
	ld.global.u32 	%r24, [%rd51+-28];
	add.s32 	%r25, %r24, %r23;
	st.global.u32 	[%rd52+-28], %r25;
	ld.global.u32 	%r26, [%rd50+-24];
	ld.global.u32 	%r27, [%rd51+-24];
	add.s32 	%r28, %r27, %r26;
	st.global.u32 	[%rd52+-24], %r28;
	ld.global.u32 	%r29, [%rd50+-20];
	ld.global.u32 	%r30, [%rd51+-20];
	add.s32 	%r31, %r30, %r29;
	st.global.u32 	[%rd52+-20], %r31;
	ld.global.u32 	%r32, [%rd50+-16];
	ld.global.u32 	%r33, [%rd51+-16];
	add.s32 	%r34, %r33, %r32;
	st.global.u32 	[%rd52+-16], %r34;
	ld.global.u32 	%r35, [%rd50+-12];
	ld.global.u32 	%r36, [%rd51+-12];
	add.s32 	%r37, %r36, %r35;
	st.global.u32 	[%rd52+-12], %r37;
	ld.global.u32 	%r38, [%rd50+-8];
	ld.global.u32 	%r39, [%rd51+-8];
	add.s32 	%r40, %r39, %r38;
	st.global.u32 	[%rd52+-8], %r40;
	ld.global.u32 	%r41, [%rd50+-4];
	ld.global.u32 	%r42, [%rd51+-4];
	add.s32 	%r43, %r42, %r41;
	st.global.u32 	[%rd52+-4], %r43;
	ld.global.u32 	%r44, [%rd50];
	ld.global.u32 	%r45, [%rd51];
	add.s32 	%r46, %r45, %r44;
	st.global.u32 	[%rd52], %r46;
	ld.global.u32 	%r47, [%rd50+4];
	ld.global.u32 	%r48, [%rd51+4];
	add.s32 	%r49, %r48, %r47;
	st.global.u32 	[%rd52+4], %r49;
	ld.global.u32 	%r50, [%rd50+8];
	ld.global.u32 	%r51, [%rd51+8];
	add.s32 	%r52, %r51, %r50;
	st.global.u32 	[%rd52+8], %r52;
	ld.global.u32 	%r53, [%rd50+12];
	ld.global.u32 	%r54, [%rd51+12];
	add.s32 	%r55, %r54, %r53;
	st.global.u32 	[%rd52+12], %r55;
	ld.global.u32 	%r56, [%rd50+16];
	ld.global.u32 	%r57, [%rd51+16];
	add.s32 	%r58, %r57, %r56;
	st.global.u32 	[%rd52+16], %r58;
	ld.global.u32 	%r59, [%rd50+20];
	ld.global.u32 	%r60, [%rd51+20];
	add.s32 	%r61, %r60, %r59;
	st.global.u32 	[%rd52+20], %r61;
	ld.global.u32 	%r62, [%rd50+24];
	ld.global.u32 	%r63, [%rd51+24];
	add.s32 	%r64, %r63, %r62;
	st.global.u32 	[%rd52+24], %r64;
	ld.global.u32 	%r65, [%rd50+28];
	ld.global.u32 	%r66, [%rd51+28];
	add.s32 	%r67, %r66, %r65;
	st.global.u32 	[%rd52+28], %r67;
	add.s32 	%r110, %r110, 16;
	add.s64 	%rd52, %rd52, 64;
	add.s64 	%rd51, %rd51, 64;
	add.s64 	%rd50, %rd50, 64;
	setp.ne.s32 	%p3, %r110, 0;
	@%p3 bra 	$L__BB2_3;
$L__BB2_4:
	setp.eq.s32 	%p4, %r2, 0;
	@%p4 bra 	$L__BB2_13;
	and.b32  	%r8, %r17, 7;
	setp.lt.u32 	%p5, %r2, 8;
	@%p5 bra 	$L__BB2_7;
	add.s32 	%r68, %r112, %r1;
	mul.wide.u32 	%rd27, %r68, 4;
	add.s64 	%rd28, %rd3, %rd27;
	ld.global.u32 	%r69, [%rd28];
	add.s64 	%rd29, %rd2, %rd27;
	ld.global.u32 	%r70, [%rd29];
	add.s32 	%r71, %r70, %r69;
	add.s64 	%rd30, %rd1, %rd27;
	st.global.u32 	[%rd30], %r71;
	cvt.u64.u32 	%rd31, %r1;
	cvt.u64.u32 	%rd32, %r112;
	add.s64 	%rd33, %rd32, %rd31;
	shl.b64 	%rd34, %rd33, 2;
	add.s64 	%rd35, %rd3, %rd34;
	ld.global.u32 	%r72, [%rd35+4];
	add.s64 	%rd36, %rd2, %rd34;
	ld.global.u32 	%r73, [%rd36+4];
	add.s32 	%r74, %r73, %r72;
	add.s64 	%rd37, %rd1, %rd34;
	st.global.u32 	[%rd37+4], %r74;
	ld.global.u32 	%r75, [%rd35+8];
	ld.global.u32 	%r76, [%rd36+8];
	add.s32 	%r77, %r76, %r75;
	st.global.u32 	[%rd37+8], %r77;
	ld.global.u32 	%r78, [%rd35+12];
	ld.global.u32 	%r79, [%rd36+12];
	add.s32 	%r80, %r79, %r78;
	st.global.u32 	[%rd37+12], %r80;
	ld.global.u32 	%r81, [%rd35+16];
	ld.global.u32 	%r82, [%rd36+16];
	add.s32 	%r83, %r82, %r81;
	st.global.u32 	[%rd37+16], %r83;
	ld.global.u32 	%r84, [%rd35+20];
	ld.global.u32 	%r85, [%rd36+20];
	add.s32 	%r86, %r85, %r84;
	st.global.u32 	[%rd37+20], %r86;
	ld.global.u32 	%r87, [%rd35+24];
	ld.global.u32 	%r88, [%rd36+24];
	add.s32 	%r89, %r88, %r87;
	st.global.u32 	[%rd37+24], %r89;
	ld.global.u32 	%r90, [%rd35+28];
	ld.global.u32 	%r91, [%rd36+28];
	add.s32 	%r92, %r91, %r90;
	st.global.u32 	[%rd37+28], %r92;
	add.s32 	%r112, %r112, 8;
$L__BB2_7:
	setp.eq.s32 	%p6, %r8, 0;
	@%p6 bra 	$L__BB2_13;
	and.b32  	%r11, %r17, 3;
	setp.lt.u32 	%p7, %r8, 4;
	@%p7 bra 	$L__BB2_10;
	add.s32 	%r93, %r112, %r1;
	mul.wide.u32 	%rd38, %r93, 4;
	add.s64 	%rd39, %rd3, %rd38;
	ld.global.u32 	%r94, [%rd39];
	add.s64 	%rd40, %rd2, %rd38;
	ld.global.u32 	%r95, [%rd40];
	add.s32 	%r96, %r95, %r94;
	add.s64 	%rd41, %rd1, %rd38;
	st.global.u32 	[%rd41], %r96;
	cvt.u64.u32 	%rd42, %r1;
	cvt.u64.u32 	%rd43, %r112;
	add.s64 	%rd44, %rd43, %rd42;
	shl.b64 	%rd45, %rd44, 2;
	add.s64 	%rd46, %rd3, %rd45;
	ld.global.u32 	%r97, [%rd46+4];
	add.s64 	%rd47, %rd2, %rd45;
	ld.global.u32 	%r98, [%rd47+4];
	add.s32 	%r99, %r98, %r97;
	add.s64 	%rd48, %rd1, %rd45;
	st.global.u32 	[%rd48+4], %r99;
	ld.global.u32 	%r100, [%rd46+8];
	ld.global.u32 	%r101, [%rd47+8];
	add.s32 	%r102, %r101, %r100;
	st.global.u32 	[%rd48+8], %r102;
	ld.global.u32 	%r103, [%rd46+12];
	ld.global.u32 	%r104, [%rd47+12];
	add.s32 	%r105, %r104, %r103;
	st.global.u32 	[%rd48+12], %r105;
	add.s32 	%r112, %r112, 4;
$L__BB2_10:
	setp.eq.s32 	%p8, %r11, 0;
	@%p8 bra 	$L__BB2_13;
	add.s32 	%r106, %r112, %r1;
	mul.wide.u32 	%rd49, %r106, 4;
	add.s64 	%rd55, %rd1, %rd49;
	add.s64 	%rd54, %rd2, %rd49;
	add.s64 	%rd53, %rd3, %rd49;
	neg.s32 	%r114, %r11;
$L__BB2_12:
	.pragma "nounroll";
	ld.global.u32 	%r107, [%rd53];
	ld.global.u32 	%r108, [%rd54];
	add.s32 	%r109, %r108, %r107;
	st.global.u32 	[%rd55], %r109;
	add.s64 	%rd55, %rd55, 4;
	add.s64 	%rd54, %rd54, 4;
	add.s64 	%rd53, %rd53, 4;
	add.s32 	%r114, %r114, 1;
	setp.ne.s32 	%p9, %r114, 0;
	@%p9 bra 	$L__BB2_12;
$L__BB2_13:
	ret;

}


// ===== COMPILED SASS (sm_100) =====

	.target	sm_100

	.elftype	@"ET_EXEC"


//--------------------- .note.nv.tkinfo           --------------------------
	.section	.note.nv.tkinfo,"",@"SHT_NOTE"
	.sectionflags	@"SHF_NOTE_NV_TKINFO"
	.tkinfo
        /*0018*/ 	.word	0x00000002
        /*0030*/ 	.string	""
        /*0030*/ 	.string	"ptxas"
        /*0030*/ 	.string	"Cuda compilation tools, release 13.0, V13.0.88"
        /*0030*/ 	.string	"Build cuda_13.0.r13.0/compiler.36424714_0"
        /*0030*/ 	.string	"-arch sm_100 -m 64 "



//--------------------- .note.nv.cuinfo           --------------------------
	.section	.note.nv.cuinfo,"",@"SHT_NOTE"
	.sectionflags	@"SHF_NOTE_NV_CUINFO"
        /*0018*/ 	.short	0x0002
        /*001a*/ 	.short	0x0064
        /*001c*/ 	.short	0x0082
	.zero		2


//--------------------- .nv.info                  --------------------------
	.section	.nv.info,"",@"SHT_CUDA_INFO"
	.align	4


	//----- nvinfo : EIATTR_REGCOUNT
	.align		4
        /*0000*/ 	.byte	0x04, 0x2f
        /*0002*/ 	.short	(.L_1 - .L_0)
	.align		4
.L_0:
        /*0004*/ 	.word	index@(_Z21addKernel_elementwisePiS_S_ii)
        /*0008*/ 	.word	0x0000000c


	//----- nvinfo : EIATTR_FRAME_SIZE
	.align		4
.L_1:
        /*000c*/ 	.byte	0x04, 0x11
        /*000e*/ 	.short	(.L_3 - .L_2)
	.align		4
.L_2:
        /*0010*/ 	.word	index@(_Z21addKernel_elementwisePiS_S_ii)
        /*0014*/ 	.word	0x00000000


	//----- nvinfo : EIATTR_REGCOUNT
	.align		4
.L_3:
        /*0018*/ 	.byte	0x04, 0x2f
        /*001a*/ 	.short	(.L_5 - .L_4)
	.align		4
.L_4:
        /*001c*/ 	.word	index@(_Z17addKernel_colwisePiS_S_ii)
        /*0020*/ 	.word	0x0000001e


	//----- nvinfo : EIATTR_FRAME_SIZE
	.align		4
.L_5:
        /*0024*/ 	.byte	0x04, 0x11
        /*0026*/ 	.short	(.L_7 - .L_6)
	.align		4
.L_6:
        /*0028*/ 	.word	index@(_Z17addKernel_colwisePiS_S_ii)
        /*002c*/ 	.word	0x00000000


	//----- nvinfo : EIATTR_REGCOUNT
	.align		4
.L_7:
        /*0030*/ 	.byte	0x04, 0x2f
        /*0032*/ 	.short	(.L_9 - .L_8)
	.align		4
.L_8:
        /*0034*/ 	.word	index@(_Z17addKernel_rowwisePiS_S_i)
        /*0038*/ 	.word	0x00000014


	//----- nvinfo : EIATTR_FRAME_SIZE
	.align		4
.L_9:
        /*003c*/ 	.byte	0x04, 0x11
        /*003e*/ 	.short	(.L_11 - .L_10)
	.align		4
.L_10:
        /*0040*/ 	.word	index@(_Z17addKernel_rowwisePiS_S_i)
        /*0044*/ 	.word	0x00000000


	//----- nvinfo : EIATTR_MIN_STACK_SIZE
	.align		4
.L_11:
        /*0048*/ 	.byte	0x04, 0x12
        /*004a*/ 	.short	(.L_13 - .L_12)
	.align		4
.L_12:
        /*004c*/ 	.word	index@(_Z17addKernel_rowwisePiS_S_i)
        /*0050*/ 	.word	0x00000000


	//----- nvinfo : EIATTR_MIN_STACK_SIZE
	.align		4
.L_13:
        /*0054*/ 	.byte	0x04, 0x12
        /*0056*/ 	.short	(.L_15 - .L_14)
	.align		4
.L_14:
        /*0058*/ 	.word	index@(_Z17addKernel_colwisePiS_S_ii)
        /*005c*/ 	.word	0x00000000


	//----- nvinfo : EIATTR_MIN_STACK_SIZE
	.align		4
.L_15:
        /*0060*/ 	.byte	0x04, 0x12
        /*0062*/ 	.short	(.L_17 - .L_16)
	.align		4
.L_16:
        /*0064*/ 	.word	index@(_Z21addKernel_elementwisePiS_S_ii)
        /*0068*/ 	.word	0x00000000
.L_17:


//--------------------- .nv.compat                --------------------------
	.section	.nv.compat,"",@"SHT_CUDA_COMPAT_INFO"
	.align	4
        /*0000*/ 	.byte	0x02, 0x09, 0x00, 0x00, 0x02, 0x02, 0x01, 0x00, 0x02, 0x05, 0x05, 0x00, 0x03, 0x07, 0x01, 0x01
        /*0010*/ 	.byte	0x02, 0x03, 0x00, 0x00, 0x02, 0x06, 0x01, 0x00, 0x04, 0x0b, 0x08, 0x00, 0x09, 0x00, 0x00, 0x00
        /*0020*/ 	.byte	0x00, 0x00, 0x00, 0x00


//--------------------- .nv.info._Z17addKernel_rowwisePiS_S_i --------------------------
	.section	.nv.info._Z17addKernel_rowwisePiS_S_i,"",@"SHT_CUDA_INFO"
	.sectionflags	@""
	.align	4


	//----- nvinfo : EIATTR_CUDA_API_VERSION
	.align		4
        /*0000*/ 	.byte	0x04, 0x37
        /*0002*/ 	.short	(.L_19 - .L_18)
.L_18:
        /*0004*/ 	.word	0x00000082


	//----- nvinfo : EIATTR_KPARAM_INFO
	.align		4
.L_19:
        /*0008*/ 	.byte	0x04, 0x17
        /*000a*/ 	.short	(.L_21 - .L_20)
.L_20:
        /*000c*/ 	.word	0x00000000
        /*0010*/ 	.short	0x0003
        /*0012*/ 	.short	0x0018
        /*0014*/ 	.byte	0x00, 0xf0, 0x11, 0x00


	//----- nvinfo : EIATTR_KPARAM_INFO
	.align		4
.L_21:
        /*0018*/ 	.byte	0x04, 0x17
        /*001a*/ 	.short	(.L_23 - .L_22)
.L_22:
        /*001c*/ 	.word	0x00000000
        /*0020*/ 	.short	0x0002
        /*0022*/ 	.short	0x0010
        /*0024*/ 	.byte	0x00, 0xf5, 0x21, 0x00


	//----- nvinfo : EIATTR_KPARAM_INFO
	.align		4
.L_23:
        /*0028*/ 	.byte	0x04, 0x17
        /*002a*/ 	.short	(.L_25 - .L_24)
.L_24:
        /*002c*/ 	.word	0x00000000
        /*0030*/ 	.short	0x0001
        /*0032*/ 	.short	0x0008
        /*0034*/ 	.byte	0x00, 0xf5, 0x21, 0x00


	//----- nvinfo : EIATTR_KPARAM_INFO
	.align		4
.L_25:
        /*0038*/ 	.byte	0x04, 0x17
        /*003a*/ 	.short	(.L_27 - .L_26)
.L_26:
        /*003c*/ 	.word	0x00000000
        /*0040*/ 	.short	0x0000
        /*0042*/ 	.short	0x0000
        /*0044*/ 	.byte	0x00, 0xf5, 0x21, 0x00


	//----- nvinfo : EIATTR_SPARSE_MMA_MASK
	.align		4
.L_27:
        /*0048*/ 	.byte	0x03, 0x50
        /*004a*/ 	.short	0x0000


	//----- nvinfo : EIATTR_MAXREG_COUNT
	.align		4
        /*004c*/ 	.byte	0x03, 0x1b
        /*004e*/ 	.short	0x00ff


	//----- nvinfo : EIATTR_MERCURY_ISA_VERSION
	.align		4
        /*0050*/ 	.byte	0x03, 0x5f
        /*0052*/ 	.short	0x0101


	//----- nvinfo : EIATTR_VRC_CTA_INIT_COUNT
	.align		4
        /*0054*/ 	.byte	0x02, 0x4a
	.zero		1
	.zero		1


	//----- nvinfo : EIATTR_EXIT_INSTR_OFFSETS
	.align		4
        /*0058*/ 	.byte	0x04, 0x1c
        /*005a*/ 	.short	(.L_29 - .L_28)


	//   ....[0]....
.L_28:
        /*005c*/ 	.word	0x00000030


	//   ....[1]....
        /*0060*/ 	.word	0x00000660


	//   ....[2]....
        /*0064*/ 	.word	0x000009f0


	//   ....[3]....
        /*0068*/ 	.word	0x00000c80


	//   ....[4]....
        /*006c*/ 	.word	0x00000e70


	//----- nvinfo : EIATTR_CBANK_PARAM_SIZE
	.align		4
.L_29:
        /*0070*/ 	.byte	0x03, 0x19
        /*0072*/ 	.short	0x001c


	//----- nvinfo : EIATTR_PARAM_CBANK
	.align		4
        /*0074*/ 	.byte	0x04, 0x0a
        /*0076*/ 	.short	(.L_31 - .L_30)
	.align		4
.L_30:
        /*0078*/ 	.word	index@(.nv.constant0._Z17addKernel_rowwisePiS_S_i)
        /*007c*/ 	.short	0x0380
        /*007e*/ 	.short	0x001c


	//----- nvinfo : EIATTR_SW_WAR
	.align		4
.L_31:
        /*0080*/ 	.byte	0x04, 0x36
        /*0082*/ 	.short	(.L_33 - .L_32)
.L_32:
        /*0084*/ 	.word	0x00000008
.L_33:


//--------------------- .nv.info._Z17addKernel_colwisePiS_S_ii --------------------------
	.section	.nv.info._Z17addKernel_colwisePiS_S_ii,"",@"SHT_CUDA_INFO"
	.sectionflags	@""
	.align	4


	//----- nvinfo : EIATTR_CUDA_API_VERSION
	.align		4
        /*0000*/ 	.byte	0x04, 0x37
        /*0002*/ 	.short	(.L_35 - .L_34)
.L_34:
        /*0004*/ 	.word	0x00000082


	//----- nvinfo : EIATTR_KPARAM_INFO
	.align		4
.L_35:
        /*0008*/ 	.byte	0x04, 0x17
        /*000a*/ 	.short	(.L_37 - .L_36)
.L_36:
        /*000c*/ 	.word	0x00000000
        /*0010*/ 	.short	0x0004
        /*0012*/ 	.short	0x001c
        /*0014*/ 	.byte	0x00, 0xf0, 0x11, 0x00


	//----- nvinfo : EIATTR_KPARAM_INFO
	.align		4
.L_37:
        /*0018*/ 	.byte	0x04, 0x17
        /*001a*/ 	.short	(.L_39 - .L_38)
.L_38:
        /*001c*/ 	.word	0x00000000
        /*0020*/ 	.short	0x0003
        /*0022*/ 	.short	0x0018
        /*0024*/ 	.byte	0x00, 0xf0, 0x11, 0x00


	//----- nvinfo : EIATTR_KPARAM_INFO
	.align		4
.L_39:
        /*0028*/ 	.byte	0x04, 0x17
        /*002a*/ 	.short	(.L_41 - .L_40)
.L_40:
        /*002c*/ 	.word	0x00000000
        /*0030*/ 	.short	0x0002
        /*0032*/ 	.short	0x0010
        /*0034*/ 	.byte	0x00, 0xf5, 0x21, 0x00


	//----- nvinfo : EIATTR_KPARAM_INFO
	.align		4
.L_41:
        /*0038*/ 	.byte	0x04, 0x17
        /*003a*/ 	.short	(.L_43 - .L_42)
.L_42:
        /*003c*/ 	.word	0x00000000
        /*0040*/ 	.short	0x0001
        /*0042*/ 	.short	0x0008
        /*0044*/ 	.byte	0x00, 0xf5, 0x21, 0x00


	//----- nvinfo : EIATTR_KPARAM_INFO
	.align		4
.L_43:
        /*0048*/ 	.byte	0x04, 0x17
        /*004a*/ 	.short	(.L_45 - .L_44)
.L_44:
        /*004c*/ 	.word	0x00000000
        /*0050*/ 	.short	0x0000
        /*0052*/ 	.short	0x0000
        /*0054*/ 	.byte	0x00, 0xf5, 0x21, 0x00


	//----- nvinfo : EIATTR_SPARSE_MMA_MASK
	.align		4
.L_45:
        /*0058*/ 	.byte	0x03, 0x50
        /*005a*/ 	.short	0x0000


	//----- nvinfo : EIATTR_MAXREG_COUNT
	.align		4
        /*005c*/ 	.byte	0x03, 0x1b
        /*005e*/ 	.short	0x00ff


	//----- nvinfo : EIATTR_MERCURY_ISA_VERSION
	.align		4
        /*0060*/ 	.byte	0x03, 0x5f
        /*0062*/ 	.short	0x0101


	//----- nvinfo : EIATTR_VRC_CTA_INIT_COUNT
	.align		4
        /*0064*/ 	.byte	0x02, 0x4a
	.zero		1
	.zero		1


	//----- nvinfo : EIATTR_EXIT_INSTR_OFFSETS
	.align		4
        /*0068*/ 	.byte	0x04, 0x1c
        /*006a*/ 	.short	(.L_47 - .L_46)


	//   ....[0]....
.L_46:
        /*006c*/ 	.word	0x00000030


	//   ....[1]....
        /*0070*/ 	.word	0x00000860


	//   ....[2]....
        /*0074*/ 	.word	0x00000c90


	//   ....[3]....
        /*0078*/ 	.word	0x00000f00


	//   ....[4]....
        /*007c*/ 	.word	0x00001020


	//----- nvinfo : EIATTR_CBANK_PARAM_SIZE
	.align		4
.L_47:
        /*0080*/ 	.byte	0x03, 0x19
        /*0082*/ 	.short	0x0020


	//----- nvinfo : EIATTR_PARAM_CBANK
	.align		4
        /*0084*/ 	.byte	0x04, 0x0a
        /*0086*/ 	.short	(.L_49 - .L_48)
	.align		4
.L_48:
        /*0088*/ 	.word	index@(.nv.constant0._Z17addKernel_colwisePiS_S_ii)
        /*008c*/ 	.short	0x0380
        /*008e*/ 	.short	0x0020


	//----- nvinfo : EIATTR_SW_WAR
	.align		4
.L_49:
        /*0090*/ 	.byte	0x04, 0x36
        /*0092*/ 	.short	(.L_51 - .L_50)
.L_50:
        /*0094*/ 	.word	0x00000008
.L_51:


//--------------------- .nv.info._Z21addKernel_elementwisePiS_S_ii --------------------------
	.section	.nv.info._Z21addKernel_elementwisePiS_S_ii,"",@"SHT_CUDA_INFO"
	.sectionflags	@""
	.align	4


	//----- nvinfo : EIATTR_CUDA_API_VERSION
	.align		4
        /*0000*/ 	.byte	0x04, 0x37
        /*0002*/ 	.short	(.L_53 - .L_52)
.L_52:
        /*0004*/ 	.word	0x00000082


	//----- nvinfo : EIATTR_KPARAM_INFO
	.align		4
.L_53:
        /*0008*/ 	.byte	0x04, 0x17
        /*000a*/ 	.short	(.L_55 - .L_54)
.L_54:
        /*000c*/ 	.word	0x00000000
        /*0010*/ 	.short	0x0004
        /*0012*/ 	.short	0x001c
        /*0014*/ 	.byte	0x00, 0xf0, 0x11, 0x00


	//----- nvinfo : EIATTR_KPARAM_INFO
	.align		4
.L_55:
        /*0018*/ 	.byte	0x04, 0x17
        /*001a*/ 	.short	(.L_57 - .L_56)
.L_56:
        /*001c*/ 	.word	0x00000000
        /*0020*/ 	.short	0x0003
        /*0022*/ 	.short	0x0018
        /*0024*/ 	.byte	0x00, 0xf0, 0x11, 0x00


	//----- nvinfo : EIATTR_KPARAM_INFO
	.align		4
.L_57:
        /*0028*/ 	.byte	0x04, 0x17
        /*002a*/ 	.short	(.L_59 - .L_58)
.L_58:
        /*002c*/ 	.word	0x00000000
        /*0030*/ 	.short	0x0002
        /*0032*/ 	.short	0x0010
        /*0034*/ 	.byte	0x00, 0xf5, 0x21, 0x00


	//----- nvinfo : EIATTR_KPARAM_INFO
	.align		4
.L_59:
        /*0038*/ 	.byte	0x04, 0x17
        /*003a*/ 	.short	(.L_61 - .L_60)
.L_60:
        /*003c*/ 	.word	0x00000000
        /*0040*/ 	.short	0x0001
        /*0042*/ 	.short	0x0008
        /*0044*/ 	.byte	0x00, 0xf5, 0x21, 0x00


	//----- nvinfo : EIATTR_KPARAM_INFO
	.align		4
.L_61:
        /*0048*/ 	.byte	0x04, 0x17
        /*004a*/ 	.short	(.L_63 - .L_62)
.L_62:
        /*004c*/ 	.word	0x00000000
        /*0050*/ 	.short	0x0000
        /*0052*/ 	.short	0x0000
        /*0054*/ 	.byte	0x00, 0xf5, 0x21, 0x00


	//----- nvinfo : EIATTR_SPARSE_MMA_MASK
	.align		4
.L_63:
        /*0058*/ 	.byte	0x03, 0x50
        /*005a*/ 	.short	0x0000


	//----- nvinfo : EIATTR_MAXREG_COUNT
	.align		4
        /*005c*/ 	.byte	0x03, 0x1b
        /*005e*/ 	.short	0x00ff


	//----- nvinfo : EIATTR_MERCURY_ISA_VERSION
	.align		4
        /*0060*/ 	.byte	0x03, 0x5f
        /*0062*/ 	.short	0x0101


	//----- nvinfo : EIATTR_VRC_CTA_INIT_COUNT
	.align		4
        /*0064*/ 	.byte	0x02, 0x4a
	.zero		1
	.zero		1


	//----- nvinfo : EIATTR_EXIT_INSTR_OFFSETS
	.align		4
        /*0068*/ 	.byte	0x04, 0x1c
        /*006a*/ 	.short	(.L_65 - .L_64)


	//   ....[0]....
.L_64:
        /*006c*/ 	.word	0x00000070


	//   ....[1]....
        /*0070*/ 	.word	0x00000130


	//----- nvinfo : EIATTR_CBANK_PARAM_SIZE
	.align		4
.L_65:
        /*0074*/ 	.byte	0x03, 0x19
        /*0076*/ 	.short	0x0020


	//----- nvinfo : EIATTR_PARAM_CBANK
	.align		4
        /*0078*/ 	.byte	0x04, 0x0a
        /*007a*/ 	.short	(.L_67 - .L_66)
	.align		4
.L_66:
        /*007c*/ 	.word	index@(.nv.constant0._Z21addKernel_elementwisePiS_S_ii)
        /*0080*/ 	.short	0x0380
        /*0082*/ 	.short	0x0020


	//----- nvinfo : EIATTR_SW_WAR
	.align		4
.L_67:
        /*0084*/ 	.byte	0x04, 0x36
        /*0086*/ 	.short	(.L_69 - .L_68)
.L_68:
        /*0088*/ 	.word	0x00000008
.L_69:


//--------------------- .nv.callgraph             --------------------------
	.section	.nv.callgraph,"",@"SHT_CUDA_CALLGRAPH"
	.align	4
	.sectionentsize	8
	.align		4
        /*0000*/ 	.word	0x00000000
	.align		4
        /*0004*/ 	.word	0xffffffff
	.align		4
        /*0008*/ 	.word	0x00000000
	.align		4
        /*000c*/ 	.word	0xfffffffe
	.align		4
        /*0010*/ 	.word	0x00000000
	.align		4
        /*0014*/ 	.word	0xfffffffd
	.align		4
        /*0018*/ 	.word	0x00000000
	.align		4
        /*001c*/ 	.word	0xfffffffc


//--------------------- .text._Z17addKernel_rowwisePiS_S_i --------------------------
	.section	.text._Z17addKernel_rowwisePiS_S_i,"ax",@progbits
	.align	128
        .global         _Z17addKernel_rowwisePiS_S_i
        .type           _Z17addKernel_rowwisePiS_S_i,@function
        .size           _Z17addKernel_rowwisePiS_S_i,(.L_x_13 - _Z17addKernel_rowwisePiS_S_i)
        .other          _Z17addKernel_rowwisePiS_S_i,@"STO_CUDA_ENTRY STV_DEFAULT"
_Z17addKernel_rowwisePiS_S_i:
.text._Z17addKernel_rowwisePiS_S_i:
[----:B------:R-:W-:Y:S08]  /*0000*/  LDC R1, c[0x0][0x37c] ;  /* 0x0000df00ff017b82 */ /* 0x000ff00000000800 */
[----:B------:R-:W0:Y:S02]  /*0010*/  LDC R2, c[0x0][0x398] ;  /* 0x0000e600ff027b82 */ /* 0x000e240000000800 */
[----:B0-----:R-:W-:-:S13]  /*0020*/  ISETP.GE.AND P0, PT, R2, 0x1, PT ;  /* 0x000000010200780c */ /* 0x001fda0003f06270 */
[----:B------:R-:W-:Y:S05]  /*0030*/  @!P0 EXIT ;  /* 0x000000000000894d */ /* 0x000fea0003800000 */
[----:B------:R-:W0:Y:S01]  /*0040*/  S2R R5, SR_TID.X ;  /* 0x0000000000057919 */ /* 0x000e220000002100 */
[C---:B------:R-:W-:Y:S01]  /*0050*/  ISETP.GE.U32.AND P1, PT, R2.reuse, 0x10, PT ;  /* 0x000000100200780c */ /* 0x040fe20003f26070 */
[----:B------:R-:W1:Y:S01]  /*0060*/  LDCU.64 UR4, c[0x0][0x358] ;  /* 0x00006b00ff0477ac */ /* 0x000e620008000a00 */
[----:B------:R-:W-:Y:S01]  /*0070*/  LOP3.LUT R14, R2, 0xf, RZ, 0xc0, !PT ;  /* 0x0000000f020e7812 */ /* 0x000fe200078ec0ff */
[----:B------:R-:W-:-:S03]  /*0080*/  IMAD.MOV.U32 R3, RZ, RZ, RZ ;  /* 0x000000ffff037224 */ /* 0x000fc600078e00ff */
[----:B------:R-:W-:Y:S01]  /*0090*/  ISETP.NE.AND P0, PT, R14, RZ, PT ;  /* 0x000000ff0e00720c */ /* 0x000fe20003f05270 */
[----:B0-----:R-:W-:-:S06]  /*00a0*/  IMAD R0, R5, R2, RZ ;  /* 0x0000000205007224 */ /* 0x001fcc00078e02ff */
[----:B-1----:R-:W-:Y:S06]  /*00b0*/  @!P1 BRA `(.L_x_0) ;  /* 0x0000000400689947 */ /* 0x002fec0003800000 */
[----:B------:R-:W0:Y:S01]  /*00c0*/  LDCU.128 UR8, c[0x0][0x380] ;  /* 0x00007000ff0877ac */ /* 0x000e220008000c00 */
[----:B------:R-:W-:Y:S01]  /*00d0*/  IMAD.MOV.U32 R4, RZ, RZ, 0x20 ;  /* 0x00000020ff047424 */ /* 0x000fe200078e00ff */
[----:B------:R-:W-:Y:S01]  /*00e0*/  LOP3.LUT R3, R2, 0x7ffffff0, RZ, 0xc0, !PT ;  /* 0x7ffffff002037812 */ /* 0x000fe200078ec0ff */
[----:B------:R-:W-:Y:S01]  /*00f0*/  IMAD.MOV.U32 R5, RZ, RZ, 0x0 ;  /* 0x00000000ff057424 */ /* 0x000fe200078e00ff */
[----:B------:R-:W1:Y:S02]  /*0100*/  LDCU.64 UR6, c[0x0][0x390] ;  /* 0x00007200ff0677ac */ /* 0x000e640008000a00 */
[----:B------:R-:W-:Y:S01]  /*0110*/  IADD3 R10, PT, PT, -R3, RZ, RZ ;  /* 0x000000ff030a7210 */ /* 0x000fe20007ffe1ff */
[----:B------:R-:W-:-:S03]  /*0120*/  IMAD.WIDE.U32 R4, R0, 0x4, R4 ;  /* 0x0000000400047825 */ /* 0x000fc600078e0004 */
[C---:B0-----:R-:W-:Y:S02]  /*0130*/  IADD3 R11, P2, PT, R4.reuse, UR10, RZ ;  /* 0x0000000a040b7c10 */ /* 0x041fe4000ff5e0ff */
[C---:B------:R-:W-:Y:S02]  /*0140*/  IADD3 R6, P3, PT, R4.reuse, UR8, RZ ;  /* 0x0000000804067c10 */ /* 0x040fe4000ff7e0ff */
[----:B-1----:R-:W-:Y:S02]  /*0150*/  IADD3 R13, P1, PT, R4, UR6, RZ ;  /* 0x00000006040d7c10 */ /* 0x002fe4000ff3e0ff */
[C---:B------:R-:W-:Y:S02]  /*0160*/  IADD3.X R12, PT, PT, R5.reuse, UR11, RZ, P2, !PT ;  /* 0x0000000b050c7c10 */ /* 0x040fe400097fe4ff */
[C---:B------:R-:W-:Y:S02]  /*0170*/  IADD3.X R16, PT, PT, R5.reuse, UR7, RZ, P1, !PT ;  /* 0x0000000705107c10 */ /* 0x040fe40008ffe4ff */
[----:B------:R-:W-:-:S07]  /*0180*/  IADD3.X R7, PT, PT, R5, UR9, RZ, P3, !PT ;  /* 0x0000000905077c10 */ /* 0x000fce0009ffe4ff */
.L_x_1:
[----:B------:R-:W-:Y:S01]  /*0190*/  IMAD.MOV.U32 R4, RZ, RZ, R11 ;  /* 0x000000ffff047224 */ /* 0x000fe200078e000b */
[----:B-1----:R-:W2:Y:S01]  /*01a0*/  LDG.E R8, desc[UR4][R6.64+-0x20] ;  /* 0xffffe00406087981 */ /* 0x002ea2000c1e1900 */
[----:B------:R-:W-:-:S05]  /*01b0*/  IMAD.MOV.U32 R5, RZ, RZ, R12 ;  /* 0x000000ffff057224 */ /* 0x000fca00078e000c */
[----:B------:R-:W2:Y:S02]  /*01c0*/  LDG.E R9, desc[UR4][R4.64+-0x20] ;  /* 0xffffe00404097981 */ /* 0x000ea4000c1e1900 */
[----:B--2---:R-:W-:Y:S01]  /*01d0*/  IMAD.IADD R11, R8, 0x1, R9 ;  /* 0x00000001080b7824 */ /* 0x004fe200078e0209 */
[----:B------:R-:W-:Y:S01]  /*01e0*/  MOV R8, R13 ;  /* 0x0000000d00087202 */ /* 0x000fe20000000f00 */
[----:B------:R-:W-:-:S05]  /*01f0*/  IMAD.MOV.U32 R9, RZ, RZ, R16 ;  /* 0x000000ffff097224 */ /* 0x000fca00078e0010 */
[----:B------:R0:W-:Y:S04]  /*0200*/  STG.E desc[UR4][R8.64+-0x20], R11 ;  /* 0xffffe00b08007986 */ /* 0x0001e8000c101904 */
[----:B------:R-:W2:Y:S04]  /*0210*/  LDG.E R12, desc[UR4][R6.64+-0x1c] ;  /* 0xffffe404060c7981 */ /* 0x000ea8000c1e1900 */
[----:B------:R-:W2:Y:S02]  /*0220*/  LDG.E R13, desc[UR4][R4.64+-0x1c] ;  /* 0xffffe404040d7981 */ /* 0x000ea4000c1e1900 */
[----:B--2---:R-:W-:-:S05]  /*0230*/  IMAD.IADD R13, R12, 0x1, R13 ;  /* 0x000000010c0d7824 */ /* 0x004fca00078e020d */
[----:B------:R1:W-:Y:S04]  /*0240*/  STG.E desc[UR4][R8.64+-0x1c], R13 ;  /* 0xffffe40d08007986 */ /* 0x0003e8000c101904 */
[----:B------:R-:W2:Y:S04]  /*0250*/  LDG.E R12, desc[UR4][R6.64+-0x18] ;  /* 0xffffe804060c7981 */ /* 0x000ea8000c1e1900 */
[----:B------:R-:W2:Y:S02]  /*0260*/  LDG.E R15, desc[UR4][R4.64+-0x18] ;  /* 0xffffe804040f7981 */ /* 0x000ea4000c1e1900 */
[----:B--2---:R-:W-:-:S05]  /*0270*/  IMAD.IADD R15, R12, 0x1, R15 ;  /* 0x000000010c0f7824 */ /* 0x004fca00078e020f */
[----:B------:R2:W-:Y:S04]  /*0280*/  STG.E desc[UR4][R8.64+-0x18], R15 ;  /* 0xffffe80f08007986 */ /* 0x0005e8000c101904 */
[----:B------:R-:W3:Y:S04]  /*0290*/  LDG.E R12, desc[UR4][R6.64+-0x14] ;  /* 0xffffec04060c7981 */ /* 0x000ee8000c1e1900 */
[----:B------:R-:W3:Y:S02]  /*02a0*/  LDG.E R17, desc[UR4][R4.64+-0x14] ;  /* 0xffffec0404117981 */ /* 0x000ee4000c1e1900 */
[----:B---3--:R-:W-:-:S05]  /*02b0*/  IADD3 R17, PT, PT, R12, R17, RZ ;  /* 0x000000110c117210 */ /* 0x008fca0007ffe0ff */
[----:B------:R3:W-:Y:S04]  /*02c0*/  STG.E desc[UR4][R8.64+-0x14], R17 ;  /* 0xffffec1108007986 */ /* 0x0007e8000c101904 */
[----:B0-----:R-:W4:Y:S04]  /*02d0*/  LDG.E R11, desc[UR4][R6.64+-0x10] ;  /* 0xfffff004060b7981 */ /* 0x001f28000c1e1900 */
[----:B------:R-:W4:Y:S02]  /*02e0*/  LDG.E R12, desc[UR4][R4.64+-0x10] ;  /* 0xfffff004040c7981 */ /* 0x000f24000c1e1900 */
[----:B----4-:R-:W-:-:S05]  /*02f0*/  IMAD.IADD R11, R11, 0x1, R12 ;  /* 0x000000010b0b7824 */ /* 0x010fca00078e020c */
[----:B------:R0:W-:Y:S04]  /*0300*/  STG.E desc[UR4][R8.64+-0x10], R11 ;  /* 0xfffff00b08007986 */ /* 0x0001e8000c101904 */
[----:B------:R-:W4:Y:S04]  /*0310*/  LDG.E R12, desc[UR4][R6.64+-0xc] ;  /* 0xfffff404060c7981 */ /* 0x000f28000c1e1900 */
[----:B-1----:R-:W4:Y:S02]  /*0320*/  LDG.E R13, desc[UR4][R4.64+-0xc] ;  /* 0xfffff404040d7981 */ /* 0x002f24000c1e1900 */
[----:B----4-:R-:W-:-:S05]  /*0330*/  IMAD.IADD R13, R12, 0x1, R13 ;  /* 0x000000010c0d7824 */ /* 0x010fca00078e020d */
[----:B------:R1:W-:Y:S04]  /*0340*/  STG.E desc[UR4][R8.64+-0xc], R13 ;  /* 0xfffff40d08007986 */ /* 0x0003e8000c101904 */
[----:B------:R-:W4:Y:S04]  /*0350*/  LDG.E R12, desc[UR4][R6.64+-0x8] ;  /* 0xfffff804060c7981 */ /* 0x000f28000c1e1900 */
[----:B--2---:R-:W4:Y:S02]  /*0360*/  LDG.E R15, desc[UR4][R4.64+-0x8] ;  /* 0xfffff804040f7981 */ /* 0x004f24000c1e1900 */
[----:B----4-:R-:W-:-:S05]  /*0370*/  IMAD.IADD R15, R12, 0x1, R15 ;  /* 0x000000010c0f7824 */ /* 0x010fca00078e020f */
[----:B------:R2:W-:Y:S04]  /*0380*/  STG.E desc[UR4][R8.64+-0x8], R15 ;  /* 0xfffff80f08007986 */ /* 0x0005e8000c101904 */
[----:B------:R-:W4:Y:S04]  /*0390*/  LDG.E R12, desc[UR4][R6.64+-0x4] ;  /* 0xfffffc04060c7981 */ /* 0x000f28000c1e1900 */
[----:B---3--:R-:W4:Y:S02]  /*03a0*/  LDG.E R17, desc[UR4][R4.64+-0x4] ;  /* 0xfffffc0404117981 */ /* 0x008f24000c1e1900 */
[----:B----4-:R-:W-:-:S05]  /*03b0*/  IADD3 R17, PT, PT, R12, R17, RZ ;  /* 0x000000110c117210 */ /* 0x010fca0007ffe0ff */
        /* <DEDUP_REMOVED lines=20> */
[----:B------:R-:W-:Y:S04]  /*0500*/  STG.E desc[UR4][R8.64+0x10], R11 ;  /* 0x0000100b08007986 */ /* 0x000fe8000c101904 */
[----:B------:R-:W4:Y:S04]  /*0510*/  LDG.E R12, desc[UR4][R6.64+0x14] ;  /* 0x00001404060c7981 */ /* 0x000f28000c1e1900 */
[----:B-1----:R-:W4:Y:S02]  /*0520*/  LDG.E R13, desc[UR4][R4.64+0x14] ;  /* 0x00001404040d7981 */ /* 0x002f24000c1e1900 */
[----:B----4-:R-:W-:-:S05]  /*0530*/  IMAD.IADD R13, R12, 0x1, R13 ;  /* 0x000000010c0d7824 */ /* 0x010fca00078e020d */
[----:B------:R0:W-:Y:S04]  /*0540*/  STG.E desc[UR4][R8.64+0x14], R13 ;  /* 0x0000140d08007986 */ /* 0x0001e8000c101904 */
[----:B------:R-:W4:Y:S04]  /*0550*/  LDG.E R12, desc[UR4][R6.64+0x18] ;  /* 0x00001804060c7981 */ /* 0x000f28000c1e1900 */
[----:B--2---:R-:W4:Y:S01]  /*0560*/  LDG.E R15, desc[UR4][R4.64+0x18] ;  /* 0x00001804040f7981 */ /* 0x004f22000c1e1900 */
[----:B------:R-:W-:Y:S02]  /*0570*/  VIADD R10, R10, 0x10 ;  /* 0x000000100a0a7836 */ /* 0x000fe40000000000 */
[----:B----4-:R-:W-:-:S05]  /*0580*/  IMAD.IADD R15, R12, 0x1, R15 ;  /* 0x000000010c0f7824 */ /* 0x010fca00078e020f */
[----:B------:R1:W-:Y:S04]  /*0590*/  STG.E desc[UR4][R8.64+0x18], R15 ;  /* 0x0000180f08007986 */ /* 0x0003e8000c101904 */
[----:B------:R2:W4:Y:S04]  /*05a0*/  LDG.E R12, desc[UR4][R6.64+0x1c] ;  /* 0x00001c04060c7981 */ /* 0x000528000c1e1900 */
[----:B---3--:R-:W4:Y:S01]  /*05b0*/  LDG.E R17, desc[UR4][R4.64+0x1c] ;  /* 0x00001c0404117981 */ /* 0x008f22000c1e1900 */
[----:B------:R-:W-:Y:S02]  /*05c0*/  ISETP.NE.AND P1, PT, R10, RZ, PT ;  /* 0x000000ff0a00720c */ /* 0x000fe40003f25270 */
[----:B0-----:R-:W-:-:S02]  /*05d0*/  IADD3 R13, P2, PT, R8, 0x40, RZ ;  /* 0x00000040080d7810 */ /* 0x001fc40007f5e0ff */
[----:B------:R-:W-:Y:S02]  /*05e0*/  IADD3 R11, P3, PT, R4, 0x40, RZ ;  /* 0x00000040040b7810 */ /* 0x000fe40007f7e0ff */
[----:B--2---:R-:W-:Y:S01]  /*05f0*/  IADD3 R6, P4, PT, R6, 0x40, RZ ;  /* 0x0000004006067810 */ /* 0x004fe20007f9e0ff */
[----:B------:R-:W-:-:S03]  /*0600*/  IMAD.X R16, RZ, RZ, R9, P2 ;  /* 0x000000ffff107224 */ /* 0x000fc600010e0609 */
[----:B------:R-:W-:Y:S02]  /*0610*/  IADD3.X R7, PT, PT, RZ, R7, RZ, P4, !PT ;  /* 0x00000007ff077210 */ /* 0x000fe400027fe4ff */
[----:B----4-:R-:W-:Y:S01]  /*0620*/  IADD3 R17, PT, PT, R12, R17, RZ ;  /* 0x000000110c117210 */ /* 0x010fe20007ffe0ff */
[----:B------:R-:W-:-:S04]  /*0630*/  IMAD.X R12, RZ, RZ, R5, P3 ;  /* 0x000000ffff0c7224 */ /* 0x000fc800018e0605 */
[----:B------:R1:W-:Y:S01]  /*0640*/  STG.E desc[UR4][R8.64+0x1c], R17 ;  /* 0x00001c1108007986 */ /* 0x0003e2000c101904 */
[----:B------:R-:W-:Y:S05]  /*0650*/  @P1 BRA `(.L_x_1) ;  /* 0xfffffff800cc1947 */ /* 0x000fea000383ffff */
.L_x_0:
[----:B------:R-:W-:Y:S05]  /*0660*/  @!P0 EXIT ;  /* 0x000000000000894d */ /* 0x000fea0003800000 */
[----:B------:R-:W-:Y:S02]  /*0670*/  ISETP.GE.U32.AND P1, PT, R14, 0x8, PT ;  /* 0x000000080e00780c */ /* 0x000fe40003f26070 */
[----:B------:R-:W-:-:S04]  /*0680*/  LOP3.LUT R16, R2, 0x7, RZ, 0xc0, !PT ;  /* 0x0000000702107812 */ /* 0x000fc800078ec0ff */
[----:B------:R-:W-:-:S07]  /*0690*/  ISETP.NE.AND P0, PT, R16, RZ, PT ;  /* 0x000000ff1000720c */ /* 0x000fce0003f05270 */
[----:B------:R-:W-:Y:S06]  /*06a0*/  @!P1 BRA `(.L_x_2) ;  /* 0x0000000000d09947 */ /* 0x000fec0003800000 */
[----:B------:R-:W0:Y:S01]  /*06b0*/  LDC.64 R10, c[0x0][0x380] ;  /* 0x0000e000ff0a7b82 */ /* 0x000e220000000a00 */
[C---:B------:R-:W-:Y:S01]  /*06c0*/  IMAD.IADD R5, R0.reuse, 0x1, R3 ;  /* 0x0000000100057824 */ /* 0x040fe200078e0203 */
[----:B------:R-:W2:Y:S06]  /*06d0*/  LDCU.128 UR8, c[0x0][0x380] ;  /* 0x00007000ff0877ac */ /* 0x000eac0008000c00 */
[----:B------:R-:W3:Y:S08]  /*06e0*/  LDC.64 R12, c[0x0][0x388] ;  /* 0x0000e200ff0c7b82 */ /* 0x000ef00000000a00 */
[----:B-1----:R-:W1:Y:S01]  /*06f0*/  LDC.64 R8, c[0x0][0x390] ;  /* 0x0000e400ff087b82 */ /* 0x002e620000000a00 */
[----:B------:R-:W-:Y:S01]  /*0700*/  IADD3 R17, P1, PT, R0, R3, RZ ;  /* 0x0000000300117210 */ /* 0x000fe20007f3e0ff */
[----:B------:R-:W4:Y:S01]  /*0710*/  LDCU.64 UR6, c[0x0][0x390] ;  /* 0x00007200ff0677ac */ /* 0x000f220008000a00 */
[----:B0-----:R-:W-:-:S06]  /*0720*/  IMAD.WIDE.U32 R10, R5, 0x4, R10 ;  /* 0x00000004050a7825 */ /* 0x001fcc00078e000a */
[----:B------:R-:W5:Y:S01]  /*0730*/  LDG.E R10, desc[UR4][R10.64] ;  /* 0x000000040a0a7981 */ /* 0x000f62000c1e1900 */
[----:B---3--:R-:W-:-:S06]  /*0740*/  IMAD.WIDE.U32 R12, R5, 0x4, R12 ;  /* 0x00000004050c7825 */ /* 0x008fcc00078e000c */
[----:B------:R-:W5:Y:S01]  /*0750*/  LDG.E R13, desc[UR4][R12.64] ;  /* 0x000000040c0d7981 */ /* 0x000f62000c1e1900 */
[----:B------:R-:W-:Y:S02]  /*0760*/  IMAD.X R4, RZ, RZ, RZ, P1 ;  /* 0x000000ffff047224 */ /* 0x000fe400008e06ff */
[----:B------:R-:W-:-:S03]  /*0770*/  IMAD.SHL.U32 R14, R17, 0x4, RZ ;  /* 0x00000004110e7824 */ /* 0x000fc600078e00ff */
[----:B------:R-:W-:Y:S02]  /*0780*/  SHF.L.U64.HI R17, R17, 0x2, R4 ;  /* 0x0000000211117819 */ /* 0x000fe40000010204 */
[C---:B--2---:R-:W-:Y:S02]  /*0790*/  IADD3 R6, P1, PT, R14.reuse, UR8, RZ ;  /* 0x000000080e067c10 */ /* 0x044fe4000ff3e0ff */
[----:B------:R-:W-:Y:S02]  /*07a0*/  IADD3 R4, P2, PT, R14, UR10, RZ ;  /* 0x0000000a0e047c10 */ /* 0x000fe4000ff5e0ff */
[----:B------:R-:W-:Y:S02]  /*07b0*/  IADD3.X R7, PT, PT, R17, UR9, RZ, P1, !PT ;  /* 0x0000000911077c10 */ /* 0x000fe40008ffe4ff */
[----:B-----5:R-:W-:Y:S01]  /*07c0*/  IADD3 R15, PT, PT, R10, R13, RZ ;  /* 0x0000000d0a0f7210 */ /* 0x020fe20007ffe0ff */
[----:B-1----:R-:W-:Y:S01]  /*07d0*/  IMAD.WIDE.U32 R10, R5, 0x4, R8 ;  /* 0x00000004050a7825 */ /* 0x002fe200078e0008 */
[----:B------:R-:W-:-:S04]  /*07e0*/  IADD3.X R5, PT, PT, R17, UR11, RZ, P2, !PT ;  /* 0x0000000b11057c10 */ /* 0x000fc800097fe4ff */
[----:B------:R0:W-:Y:S04]  /*07f0*/  STG.E desc[UR4][R10.64], R15 ;  /* 0x0000000f0a007986 */ /* 0x0001e8000c101904 */
[----:B------:R-:W2:Y:S04]  /*0800*/  LDG.E R12, desc[UR4][R6.64+0x4] ;  /* 0x00000404060c7981 */ /* 0x000ea8000c1e1900 */
[----:B------:R-:W2:Y:S01]  /*0810*/  LDG.E R13, desc[UR4][R4.64+0x4] ;  /* 0x00000404040d7981 */ /* 0x000ea2000c1e1900 */
[----:B----4-:R-:W-:-:S04]  /*0820*/  IADD3 R8, P1, PT, R14, UR6, RZ ;  /* 0x000000060e087c10 */ /* 0x010fc8000ff3e0ff */
[----:B------:R-:W-:Y:S01]  /*0830*/  IADD3.X R9, PT, PT, R17, UR7, RZ, P1, !PT ;  /* 0x0000000711097c10 */ /* 0x000fe20008ffe4ff */
[----:B--2---:R-:W-:-:S05]  /*0840*/  IMAD.IADD R13, R12, 0x1, R13 ;  /* 0x000000010c0d7824 */ /* 0x004fca00078e020d */
[----:B------:R1:W-:Y:S04]  /*0850*/  STG.E desc[UR4][R8.64+0x4], R13 ;  /* 0x0000040d08007986 */ /* 0x0003e8000c101904 */
[----:B------:R-:W2:Y:S04]  /*0860*/  LDG.E R12, desc[UR4][R6.64+0x8] ;  /* 0x00000804060c7981 */ /* 0x000ea8000c1e1900 */
[----:B------:R-:W2:Y:S02]  /*0870*/  LDG.E R17, desc[UR4][R4.64+0x8] ;  /* 0x0000080404117981 */ /* 0x000ea4000c1e1900 */
[----:B--2---:R-:W-:-:S05]  /*0880*/  IMAD.IADD R17, R12, 0x1, R17 ;  /* 0x000000010c117824 */ /* 0x004fca00078e0211 */
[----:B------:R2:W-:Y:S04]  /*0890*/  STG.E desc[UR4][R8.64+0x8], R17 ;  /* 0x0000081108007986 */ /* 0x0005e8000c101904 */
[----:B0-----:R-:W3:Y:S04]  /*08a0*/  LDG.E R10, desc[UR4][R6.64+0xc] ;  /* 0x00000c04060a7981 */ /* 0x001ee8000c1e1900 */
[----:B------:R-:W3:Y:S02]  /*08b0*/  LDG.E R11, desc[UR4][R4.64+0xc] ;  /* 0x00000c04040b7981 */ /* 0x000ee4000c1e1900 */
[----:B---3--:R-:W-:-:S05]  /*08c0*/  IMAD.IADD R11, R10, 0x1, R11 ;  /* 0x000000010a0b7824 */ /* 0x008fca00078e020b */
[----:B------:R0:W-:Y:S04]  /*08d0*/  STG.E desc[UR4][R8.64+0xc], R11 ;  /* 0x00000c0b08007986 */ /* 0x0001e8000c101904 */
[----:B------:R-:W3:Y:S04]  /*08e0*/  LDG.E R10, desc[UR4][R6.64+0x10] ;  /* 0x00001004060a7981 */ /* 0x000ee8000c1e1900 */
[----:B------:R-:W3:Y:S02]  /*08f0*/  LDG.E R15, desc[UR4][R4.64+0x10] ;  /* 0x00001004040f7981 */ /* 0x000ee4000c1e1900 */
[----:B---3--:R-:W-:-:S05]  /*0900*/  IADD3 R15, PT, PT, R10, R15, RZ ;  /* 0x0000000f0a0f7210 */ /* 0x008fca0007ffe0ff */
        /* <DEDUP_REMOVED lines=9> */
[----:B------:R-:W2:Y:S04]  /*09a0*/  LDG.E R10, desc[UR4][R6.64+0x1c] ;  /* 0x00001c04060a7981 */ /* 0x000ea8000c1e1900 */
[----:B0-----:R-:W2:Y:S01]  /*09b0*/  LDG.E R11, desc[UR4][R4.64+0x1c] ;  /* 0x00001c04040b7981 */ /* 0x001ea2000c1e1900 */
[----:B------:R-:W-:Y:S01]  /*09c0*/  VIADD R3, R3, 0x8 ;  /* 0x0000000803037836 */ /* 0x000fe20000000000 */
[----:B--2---:R-:W-:-:S05]  /*09d0*/  IADD3 R11, PT, PT, R10, R11, RZ ;  /* 0x0000000b0a0b7210 */ /* 0x004fca0007ffe0ff */
[----:B------:R3:W-:Y:S02]  /*09e0*/  STG.E desc[UR4][R8.64+0x1c], R11 ;  /* 0x00001c0b08007986 */ /* 0x0007e4000c101904 */
.L_x_2:
[----:B------:R-:W-:Y:S05]  /*09f0*/  @!P0 EXIT ;  /* 0x000000000000894d */ /* 0x000fea0003800000 */
[----:B------:R-:W-:Y:S02]  /*0a00*/  ISETP.GE.U32.AND P1, PT, R16, 0x4, PT ;  /* 0x000000041000780c */ /* 0x000fe40003f26070 */
[----:B------:R-:W-:-:S04]  /*0a10*/  LOP3.LUT R2, R2, 0x3, RZ, 0xc0, !PT ;  /* 0x0000000302027812 */ /* 0x000fc800078ec0ff */
[----:B------:R-:W-:-:S07]  /*0a20*/  ISETP.NE.AND P0, PT, R2, RZ, PT ;  /* 0x000000ff0200720c */ /* 0x000fce0003f05270 */
[----:B------:R-:W-:Y:S06]  /*0a30*/  @!P1 BRA `(.L_x_3) ;  /* 0x0000000000909947 */ /* 0x000fec0003800000 */
[----:B------:R-:W0:Y:S01]  /*0a40*/  LDC.64 R4, c[0x0][0x380] ;  /* 0x0000e000ff047b82 */ /* 0x000e220000000a00 */
[----:B-1-3--:R-:W-:Y:S01]  /*0a50*/  IMAD.IADD R17, R0, 0x1, R3 ;  /* 0x0000000100117824 */ /* 0x00afe200078e0203 */
[----:B------:R-:W1:Y:S01]  /*0a60*/  LDCU.128 UR8, c[0x0][0x380] ;  /* 0x00007000ff0877ac */ /* 0x000e620008000c00 */
[----:B------:R-:W2:Y:S05]  /*0a70*/  LDCU.64 UR6, c[0x0][0x390] ;  /* 0x00007200ff0677ac */ /* 0x000eaa0008000a00 */
[----:B------:R-:W3:Y:S08]  /*0a80*/  LDC.64 R6, c[0x0][0x388] ;  /* 0x0000e200ff067b82 */ /* 0x000ef00000000a00 */
[----:B------:R-:W4:Y:S01]  /*0a90*/  LDC.64 R12, c[0x0][0x390] ;  /* 0x0000e400ff0c7b82 */ /* 0x000f220000000a00 */
[----:B0-----:R-:W-:-:S06]  /*0aa0*/  IMAD.WIDE.U32 R8, R17, 0x4, R4 ;  /* 0x0000000411087825 */ /* 0x001fcc00078e0004 */
[----:B------:R-:W5:Y:S01]  /*0ab0*/  LDG.E R8, desc[UR4][R8.64] ;  /* 0x0000000408087981 */ /* 0x000f62000c1e1900 */
[----:B---3--:R-:W-:-:S06]  /*0ac0*/  IMAD.WIDE.U32 R10, R17, 0x4, R6 ;  /* 0x00000004110a7825 */ /* 0x008fcc00078e0006 */
[----:B------:R-:W5:Y:S01]  /*0ad0*/  LDG.E R11, desc[UR4][R10.64] ;  /* 0x000000040a0b7981 */ /* 0x000f62000c1e1900 */
[----:B------:R-:W-:-:S04]  /*0ae0*/  IADD3 R4, P1, PT, R0, R3, RZ ;  /* 0x0000000300047210 */ /* 0x000fc80007f3e0ff */
[----:B------:R-:W-:Y:S01]  /*0af0*/  IADD3.X R5, PT, PT, RZ, RZ, RZ, P1, !PT ;  /* 0x000000ffff057210 */ /* 0x000fe20000ffe4ff */
[----:B------:R-:W-:-:S03]  /*0b00*/  IMAD.SHL.U32 R16, R4, 0x4, RZ ;  /* 0x0000000404107824 */ /* 0x000fc600078e00ff */
[----:B------:R-:W-:Y:S02]  /*0b10*/  SHF.L.U64.HI R14, R4, 0x2, R5 ;  /* 0x00000002040e7819 */ /* 0x000fe40000010205 */
[C---:B-1----:R-:W-:Y:S02]  /*0b20*/  IADD3 R6, P1, PT, R16.reuse, UR8, RZ ;  /* 0x0000000810067c10 */ /* 0x042fe4000ff3e0ff */
[----:B------:R-:W-:Y:S01]  /*0b30*/  IADD3 R4, P2, PT, R16, UR10, RZ ;  /* 0x0000000a10047c10 */ /* 0x000fe2000ff5e0ff */
[----:B----4-:R-:W-:Y:S01]  /*0b40*/  IMAD.WIDE.U32 R12, R17, 0x4, R12 ;  /* 0x00000004110c7825 */ /* 0x010fe200078e000c */
[C---:B------:R-:W-:Y:S02]  /*0b50*/  IADD3.X R7, PT, PT, R14.reuse, UR9, RZ, P1, !PT ;  /* 0x000000090e077c10 */ /* 0x040fe40008ffe4ff */
[----:B------:R-:W-:Y:S01]  /*0b60*/  IADD3.X R5, PT, PT, R14, UR11, RZ, P2, !PT ;  /* 0x0000000b0e057c10 */ /* 0x000fe200097fe4ff */
[----:B-----5:R-:W-:-:S05]  /*0b70*/  IMAD.IADD R15, R8, 0x1, R11 ;  /* 0x00000001080f7824 */ /* 0x020fca00078e020b */
[----:B------:R0:W-:Y:S04]  /*0b80*/  STG.E desc[UR4][R12.64], R15 ;  /* 0x0000000f0c007986 */ /* 0x0001e8000c101904 */
[----:B------:R-:W3:Y:S04]  /*0b90*/  LDG.E R10, desc[UR4][R6.64+0x4] ;  /* 0x00000404060a7981 */ /* 0x000ee8000c1e1900 */
[----:B------:R-:W3:Y:S01]  /*0ba0*/  LDG.E R11, desc[UR4][R4.64+0x4] ;  /* 0x00000404040b7981 */ /* 0x000ee2000c1e1900 */
[----:B--2---:R-:W-:-:S04]  /*0bb0*/  IADD3 R8, P1, PT, R16, UR6, RZ ;  /* 0x0000000610087c10 */ /* 0x004fc8000ff3e0ff */
[----:B------:R-:W-:Y:S02]  /*0bc0*/  IADD3.X R9, PT, PT, R14, UR7, RZ, P1, !PT ;  /* 0x000000070e097c10 */ /* 0x000fe40008ffe4ff */
[----:B---3--:R-:W-:-:S05]  /*0bd0*/  IADD3 R11, PT, PT, R10, R11, RZ ;  /* 0x0000000b0a0b7210 */ /* 0x008fca0007ffe0ff */
[----:B------:R2:W-:Y:S04]  /*0be0*/  STG.E desc[UR4][R8.64+0x4], R11 ;  /* 0x0000040b08007986 */ /* 0x0005e8000c101904 */
[----:B------:R-:W3:Y:S04]  /*0bf0*/  LDG.E R10, desc[UR4][R6.64+0x8] ;  /* 0x00000804060a7981 */ /* 0x000ee8000c1e1900 */
[----:B------:R-:W3:Y:S02]  /*0c00*/  LDG.E R17, desc[UR4][R4.64+0x8] ;  /* 0x0000080404117981 */ /* 0x000ee4000c1e1900 */
[----:B---3--:R-:W-:-:S05]  /*0c10*/  IMAD.IADD R17, R10, 0x1, R17 ;  /* 0x000000010a117824 */ /* 0x008fca00078e0211 */
[----:B------:R2:W-:Y:S04]  /*0c20*/  STG.E desc[UR4][R8.64+0x8], R17 ;  /* 0x0000081108007986 */ /* 0x0005e8000c101904 */
[----:B------:R-:W3:Y:S04]  /*0c30*/  LDG.E R10, desc[UR4][R6.64+0xc] ;  /* 0x00000c04060a7981 */ /* 0x000ee8000c1e1900 */
[----:B0-----:R-:W3:Y:S01]  /*0c40*/  LDG.E R13, desc[UR4][R4.64+0xc] ;  /* 0x00000c04040d7981 */ /* 0x001ee2000c1e1900 */
[----:B------:R-:W-:Y:S01]  /*0c50*/  IADD3 R3, PT, PT, R3, 0x4, RZ ;  /* 0x0000000403037810 */ /* 0x000fe20007ffe0ff */
[----:B---3--:R-:W-:-:S05]  /*0c60*/  IMAD.IADD R13, R10, 0x1, R13 ;  /* 0x000000010a0d7824 */ /* 0x008fca00078e020d */
[----:B------:R2:W-:Y:S02]  /*0c70*/  STG.E desc[UR4][R8.64+0xc], R13 ;  /* 0x00000c0d08007986 */ /* 0x0005e4000c101904 */
.L_x_3:
[----:B------:R-:W-:Y:S05]  /*0c80*/  @!P0 EXIT ;  /* 0x000000000000894d */ /* 0x000fea0003800000 */
[----:B------:R-:W0:Y:S01]  /*0c90*/  LDC.64 R4, c[0x0][0x390] ;  /* 0x0000e400ff047b82 */ /* 0x000e220000000a00 */
[----:B------:R-:W-:Y:S02]  /*0ca0*/  IMAD.IADD R3, R0, 0x1, R3 ;  /* 0x0000000100037824 */ /* 0x000fe400078e0203 */
[----:B------:R-:W-:-:S05]  /*0cb0*/  IMAD.MOV R0, RZ, RZ, -R2 ;  /* 0x000000ffff007224 */ /* 0x000fca00078e0a02 */
[----:B------:R-:W4:Y:S08]  /*0cc0*/  LDC.64 R6, c[0x0][0x388] ;  /* 0x0000e200ff067b82 */ /* 0x000f300000000a00 */
[----:B-123--:R-:W1:Y:S01]  /*0cd0*/  LDC.64 R8, c[0x0][0x380] ;  /* 0x0000e000ff087b82 */ /* 0x00ee620000000a00 */
[----:B0-----:R-:W-:-:S04]  /*0ce0*/  IMAD.WIDE.U32 R4, R3, 0x4, R4 ;  /* 0x0000000403047825 */ /* 0x001fc800078e0004 */
[----:B------:R-:W-:Y:S01]  /*0cf0*/  IMAD.MOV.U32 R10, RZ, RZ, R4 ;  /* 0x000000ffff0a7224 */ /* 0x000fe200078e0004 */
[----:B------:R-:W-:Y:S01]  /*0d00*/  MOV R13, R5 ;  /* 0x00000005000d7202 */ /* 0x000fe20000000f00 */
[----:B----4-:R-:W-:-:S04]  /*0d10*/  IMAD.WIDE.U32 R6, R3, 0x4, R6 ;  /* 0x0000000403067825 */ /* 0x010fc800078e0006 */
[----:B------:R-:W-:Y:S02]  /*0d20*/  IMAD.MOV.U32 R11, RZ, RZ, R7 ;  /* 0x000000ffff0b7224 */ /* 0x000fe400078e0007 */
[----:B-1----:R-:W-:-:S07]  /*0d30*/  IMAD.WIDE.U32 R8, R3, 0x4, R8 ;  /* 0x0000000403087825 */ /* 0x002fce00078e0008 */
.L_x_4:
[----:B0-----:R-:W-:Y:S01]  /*0d40*/  MOV R2, R8 ;  /* 0x0000000800027202 */ /* 0x001fe20000000f00 */
[----:B------:R-:W-:Y:S01]  /*0d50*/  IMAD.MOV.U32 R3, RZ, RZ, R9 ;  /* 0x000000ffff037224 */ /* 0x000fe200078e0009 */
[----:B------:R-:W-:Y:S01]  /*0d60*/  MOV R5, R11 ;  /* 0x0000000b00057202 */ /* 0x000fe20000000f00 */
[----:B------:R-:W-:-:S03]  /*0d70*/  IMAD.MOV.U32 R4, RZ, RZ, R6 ;  /* 0x000000ffff047224 */ /* 0x000fc600078e0006 */
[----:B------:R0:W2:Y:S04]  /*0d80*/  LDG.E R2, desc[UR4][R2.64] ;  /* 0x0000000402027981 */ /* 0x0000a8000c1e1900 */
[----:B------:R-:W2:Y:S01]  /*0d90*/  LDG.E R5, desc[UR4][R4.64] ;  /* 0x0000000404057981 */ /* 0x000ea2000c1e1900 */
[----:B------:R-:W-:Y:S01]  /*0da0*/  VIADD R0, R0, 0x1 ;  /* 0x0000000100007836 */ /* 0x000fe20000000000 */
[----:B------:R-:W-:Y:S02]  /*0db0*/  IADD3 R8, P3, PT, R8, 0x4, RZ ;  /* 0x0000000408087810 */ /* 0x000fe40007f7e0ff */
[----:B------:R-:W-:Y:S02]  /*0dc0*/  IADD3 R6, P2, PT, R6, 0x4, RZ ;  /* 0x0000000406067810 */ /* 0x000fe40007f5e0ff */
[----:B------:R-:W-:Y:S01]  /*0dd0*/  ISETP.NE.AND P0, PT, R0, RZ, PT ;  /* 0x000000ff0000720c */ /* 0x000fe20003f05270 */
[----:B------:R-:W-:Y:S01]  /*0de0*/  IMAD.X R9, RZ, RZ, R9, P3 ;  /* 0x000000ffff097224 */ /* 0x000fe200018e0609 */
[----:B0-----:R-:W-:-:S02]  /*0df0*/  MOV R3, R13 ;  /* 0x0000000d00037202 */ /* 0x001fc40000000f00 */
[----:B------:R-:W-:Y:S01]  /*0e00*/  IADD3.X R11, PT, PT, RZ, R11, RZ, P2, !PT ;  /* 0x0000000bff0b7210 */ /* 0x000fe200017fe4ff */
[----:B--2---:R-:W-:Y:S02]  /*0e10*/  IMAD.IADD R7, R2, 0x1, R5 ;  /* 0x0000000102077824 */ /* 0x004fe400078e0205 */
[----:B------:R-:W-:Y:S01]  /*0e20*/  IMAD.MOV.U32 R2, RZ, RZ, R10 ;  /* 0x000000ffff027224 */ /* 0x000fe200078e000a */
[----:B------:R-:W-:-:S04]  /*0e30*/  IADD3 R10, P1, PT, R10, 0x4, RZ ;  /* 0x000000040a0a7810 */ /* 0x000fc80007f3e0ff */
[----:B------:R0:W-:Y:S01]  /*0e40*/  STG.E desc[UR4][R2.64], R7 ;  /* 0x0000000702007986 */ /* 0x0001e2000c101904 */
[----:B------:R-:W-:Y:S01]  /*0e50*/  IMAD.X R13, RZ, RZ, R13, P1 ;  /* 0x000000ffff0d7224 */ /* 0x000fe200008e060d */
[----:B------:R-:W-:Y:S07]  /*0e60*/  @P0 BRA `(.L_x_4) ;  /* 0xfffffffc00b40947 */ /* 0x000fee000383ffff */
[----:B------:R-:W-:Y:S05]  /*0e70*/  EXIT ;  /* 0x000000000000794d */ /* 0x000fea0003800000 */
.L_x_5:
[----:B------:R-:W-:-:S00]  /*0e80*/  BRA `(.L_x_5) ;  /* 0xfffffffc00fc7947 */ /* 0x000fc0000383ffff */
[----:B------:R-:W-:-:S00]  /*0e90*/  NOP ;  /* 0x0000000000007918 */ /* 0x000fc00000000000 */
        /* <DEDUP_REMOVED lines=14> */
.L_x_13:


//--------------------- .text._Z17addKernel_colwisePiS_S_ii --------------------------
	.section	.text._Z17addKernel_colwisePiS_S_ii,"ax",@progbits
	.align	128
        .global         _Z17addKernel_colwisePiS_S_ii
        .type           _Z17addKernel_colwisePiS_S_ii,@function
        .size           _Z17addKernel_colwisePiS_S_ii,(.L_x_14 - _Z17addKernel_colwisePiS_S_ii)
        .other          _Z17addKernel_colwisePiS_S_ii,@"STO_CUDA_ENTRY STV_DEFAULT"
_Z17addKernel_colwisePiS_S_ii:
.text._Z17addKernel_colwisePiS_S_ii:
        /* <DEDUP_REMOVED lines=8> */
[----:B------:R-:W-:-:S03]  /*0080*/  HFMA2 R0, -RZ, RZ, 0, 0 ;  /* 0x00000000ff007431 */ /* 0x000fc600000001ff */
[----:B------:R-:W-:-:S07]  /*0090*/  ISETP.NE.AND P0, PT, R7, RZ, PT ;  /* 0x000000ff0700720c */ /* 0x000fce0003f05270 */
[----:B------:R-:W-:Y:S06]  /*00a0*/  @!P1 BRA `(.L_x_6) ;  /* 0x0000000400ec9947 */ /* 0x000fec0003800000 */
[----:B------:R-:W-:Y:S02]  /*00b0*/  LOP3.LUT R0, R2, 0x7ffffff0, RZ, 0xc0, !PT ;  /* 0x7ffffff002007812 */ /* 0x000fe400078ec0ff */
[----:B0-----:R-:W-:Y:S02]  /*00c0*/  MOV R4, R3 ;  /* 0x0000000300047202 */ /* 0x001fe40000000f00 */
[----:B------:R-:W-:-:S07]  /*00d0*/  IADD3 R6, PT, PT, -R0, RZ, RZ ;  /* 0x000000ff00067210 */ /* 0x000fce0007ffe1ff */
.L_x_7:
[----:B------:R-:W0:Y:S08]  /*00e0*/  LDC.64 R12, c[0x0][0x380] ;  /* 0x0000e000ff0c7b82 */ /* 0x000e300000000a00 */
[----:B------:R-:W2:Y:S08]  /*00f0*/  LDC.64 R10, c[0x0][0x388] ;  /* 0x0000e200ff0a7b82 */ /* 0x000eb00000000a00 */
[----:B---3--:R-:W3:Y:S01]  /*0100*/  LDC.64 R8, c[0x0][0x390] ;  /* 0x0000e400ff087b82 */ /* 0x008ee20000000a00 */
[----:B0-----:R-:W-:-:S07]  /*0110*/  IMAD.WIDE R12, R4, 0x4, R12 ;  /* 0x00000004040c7825 */ /* 0x001fce00078e020c */
[----:B------:R-:W0:Y:S01]  /*0120*/  LDC R5, c[0x0][0x39c] ;  /* 0x0000e700ff057b82 */ /* 0x000e220000000800 */
[----:B-1----:R-:W4:Y:S01]  /*0130*/  LDG.E R14, desc[UR4][R12.64] ;  /* 0x000000040c0e7981 */ /* 0x002f22000c1e1900 */
[----:B--2---:R-:W-:-:S05]  /*0140*/  IMAD.WIDE R10, R4, 0x4, R10 ;  /* 0x00000004040a7825 */ /* 0x004fca00078e020a */
[----:B------:R-:W4:Y:S01]  /*0150*/  LDG.E R15, desc[UR4][R10.64] ;  /* 0x000000040a0f7981 */ /* 0x000f22000c1e1900 */
[----:B---3--:R-:W-:-:S04]  /*0160*/  IMAD.WIDE R8, R4, 0x4, R8 ;  /* 0x0000000404087825 */ /* 0x008fc800078e0208 */
[----:B0-----:R-:W-:Y:S01]  /*0170*/  IMAD.WIDE R16, R5, 0x4, R12 ;  /* 0x0000000405107825 */ /* 0x001fe200078e020c */
[----:B----4-:R-:W-:-:S03]  /*0180*/  IADD3 R23, PT, PT, R14, R15, RZ ;  /* 0x0000000f0e177210 */ /* 0x010fc60007ffe0ff */
[C---:B------:R-:W-:Y:S02]  /*0190*/  IMAD.WIDE R14, R5.reuse, 0x4, R10 ;  /* 0x00000004050e7825 */ /* 0x040fe400078e020a */
[----:B------:R0:W-:Y:S04]  /*01a0*/  STG.E desc[UR4][R8.64], R23 ;  /* 0x0000001708007986 */ /* 0x0001e8000c101904 */
[----:B------:R-:W2:Y:S04]  /*01b0*/  LDG.E R18, desc[UR4][R16.64] ;  /* 0x0000000410127981 */ /* 0x000ea8000c1e1900 */
[----:B------:R-:W2:Y:S01]  /*01c0*/  LDG.E R19, desc[UR4][R14.64] ;  /* 0x000000040e137981 */ /* 0x000ea2000c1e1900 */
[----:B------:R-:W-:-:S04]  /*01d0*/  IMAD.WIDE R12, R5, 0x4, R8 ;  /* 0x00000004050c7825 */ /* 0x000fc800078e0208 */
[----:B------:R-:W-:Y:S01]  /*01e0*/  IMAD.WIDE R10, R5, 0x4, R16 ;  /* 0x00000004050a7825 */ /* 0x000fe200078e0210 */
[----:B--2---:R-:W-:-:S03]  /*01f0*/  IADD3 R25, PT, PT, R18, R19, RZ ;  /* 0x0000001312197210 */ /* 0x004fc60007ffe0ff */
[C---:B------:R-:W-:Y:S02]  /*0200*/  IMAD.WIDE R18, R5.reuse, 0x4, R14 ;  /* 0x0000000405127825 */ /* 0x040fe400078e020e */
[----:B------:R1:W-:Y:S04]  /*0210*/  STG.E desc[UR4][R12.64], R25 ;  /* 0x000000190c007986 */ /* 0x0003e8000c101904 */
[----:B------:R-:W2:Y:S04]  /*0220*/  LDG.E R22, desc[UR4][R10.64] ;  /* 0x000000040a167981 */ /* 0x000ea8000c1e1900 */
[----:B------:R-:W2:Y:S01]  /*0230*/  LDG.E R27, desc[UR4][R18.64] ;  /* 0x00000004121b7981 */ /* 0x000ea2000c1e1900 */
[----:B------:R-:W-:-:S04]  /*0240*/  IMAD.WIDE R20, R5, 0x4, R12 ;  /* 0x0000000405147825 */ /* 0x000fc800078e020c */
[----:B------:R-:W-:-:S04]  /*0250*/  IMAD.WIDE R16, R5, 0x4, R10 ;  /* 0x0000000405107825 */ /* 0x000fc800078e020a */
[----:B0-----:R-:W-:Y:S01]  /*0260*/  IMAD.WIDE R8, R5, 0x4, R18 ;  /* 0x0000000405087825 */ /* 0x001fe200078e0212 */
[----:B--2---:R-:W-:-:S05]  /*0270*/  IADD3 R27, PT, PT, R22, R27, RZ ;  /* 0x0000001b161b7210 */ /* 0x004fca0007ffe0ff */
[----:B------:R0:W-:Y:S04]  /*0280*/  STG.E desc[UR4][R20.64], R27 ;  /* 0x0000001b14007986 */ /* 0x0001e8000c101904 */
[----:B------:R-:W2:Y:S04]  /*0290*/  LDG.E R22, desc[UR4][R16.64] ;  /* 0x0000000410167981 */ /* 0x000ea8000c1e1900 */
[----:B------:R-:W2:Y:S01]  /*02a0*/  LDG.E R23, desc[UR4][R8.64] ;  /* 0x0000000408177981 */ /* 0x000ea2000c1e1900 */
[----:B------:R-:W-:-:S04]  /*02b0*/  IMAD.WIDE R14, R5, 0x4, R20 ;  /* 0x00000004050e7825 */ /* 0x000fc800078e0214 */
[----:B------:R-:W-:-:S04]  /*02c0*/  IMAD.WIDE R10, R5, 0x4, R16 ;  /* 0x00000004050a7825 */ /* 0x000fc800078e0210 */
[----:B-1----:R-:W-:Y:S01]  /*02d0*/  IMAD.WIDE R12, R5, 0x4, R8 ;  /* 0x00000004050c7825 */ /* 0x002fe200078e0208 */
[----:B--2---:R-:W-:-:S05]  /*02e0*/  IADD3 R23, PT, PT, R22, R23, RZ ;  /* 0x0000001716177210 */ /* 0x004fca0007ffe0ff */
[----:B------:R1:W-:Y:S04]  /*02f0*/  STG.E desc[UR4][R14.64], R23 ;  /* 0x000000170e007986 */ /* 0x0003e8000c101904 */
[----:B------:R-:W2:Y:S04]  /*0300*/  LDG.E R22, desc[UR4][R10.64] ;  /* 0x000000040a167981 */ /* 0x000ea8000c1e1900 */
[----:B------:R-:W2:Y:S01]  /*0310*/  LDG.E R25, desc[UR4][R12.64] ;  /* 0x000000040c197981 */ /* 0x000ea2000c1e1900 */
[----:B------:R-:W-:-:S04]  /*0320*/  IMAD.WIDE R18, R5, 0x4, R14 ;  /* 0x0000000405127825 */ /* 0x000fc800078e020e */
[----:B------:R-:W-:-:S04]  /*0330*/  IMAD.WIDE R16, R5, 0x4, R10 ;  /* 0x0000000405107825 */ /* 0x000fc800078e020a */
[----:B------:R-:W-:Y:S01]  /*0340*/  IMAD.WIDE R8, R5, 0x4, R12 ;  /* 0x0000000405087825 */ /* 0x000fe200078e020c */
[----:B--2---:R-:W-:-:S05]  /*0350*/  IADD3 R25, PT, PT, R22, R25, RZ ;  /* 0x0000001916197210 */ /* 0x004fca0007ffe0ff */
[----:B------:R2:W-:Y:S04]  /*0360*/  STG.E desc[UR4][R18.64], R25 ;  /* 0x0000001912007986 */ /* 0x0005e8000c101904 */
[----:B------:R-:W3:Y:S04]  /*0370*/  LDG.E R22, desc[UR4][R16.64] ;  /* 0x0000000410167981 */ /* 0x000ee8000c1e1900 */
[----:B0-----:R-:W3:Y:S01]  /*0380*/  LDG.E R27, desc[UR4][R8.64] ;  /* 0x00000004081b7981 */ /* 0x001ee2000c1e1900 */
[----:B------:R-:W-:-:S04]  /*0390*/  IMAD.WIDE R20, R5, 0x4, R18 ;  /* 0x0000000405147825 */ /* 0x000fc800078e0212 */
[----:B------:R-:W-:-:S04]  /*03a0*/  IMAD.WIDE R10, R5, 0x4, R16 ;  /* 0x00000004050a7825 */ /* 0x000fc800078e0210 */
[----:B------:R-:W-:Y:S01]  /*03b0*/  IMAD.WIDE R12, R5, 0x4, R8 ;  /* 0x00000004050c7825 */ /* 0x000fe200078e0208 */
[----:B---3--:R-:W-:-:S05]  /*03c0*/  IADD3 R27, PT, PT, R22, R27, RZ ;  /* 0x0000001b161b7210 */ /* 0x008fca0007ffe0ff */
[----:B------:R0:W-:Y:S04]  /*03d0*/  STG.E desc[UR4][R20.64], R27 ;  /* 0x0000001b14007986 */ /* 0x0001e8000c101904 */
[----:B------:R-:W3:Y:S04]  /*03e0*/  LDG.E R22, desc[UR4][R10.64] ;  /* 0x000000040a167981 */ /* 0x000ee8000c1e1900 */
[----:B-1----:R-:W3:Y:S01]  /*03f0*/  LDG.E R23, desc[UR4][R12.64] ;  /* 0x000000040c177981 */ /* 0x002ee2000c1e1900 */
[----:B------:R-:W-:-:S04]  /*0400*/  IMAD.WIDE R14, R5, 0x4, R20 ;  /* 0x00000004050e7825 */ /* 0x000fc800078e0214 */
[----:B------:R-:W-:-:S04]  /*0410*/  IMAD.WIDE R16, R5, 0x4, R10 ;  /* 0x0000000405107825 */ /* 0x000fc800078e020a */
[----:B------:R-:W-:Y:S01]  /*0420*/  IMAD.WIDE R8, R5, 0x4, R12 ;  /* 0x0000000405087825 */ /* 0x000fe200078e020c */
[----:B---3--:R-:W-:-:S05]  /*0430*/  IADD3 R23, PT, PT, R22, R23, RZ ;  /* 0x0000001716177210 */ /* 0x008fca0007ffe0ff */
[----:B------:R1:W-:Y:S04]  /*0440*/  STG.E desc[UR4][R14.64], R23 ;  /* 0x000000170e007986 */ /* 0x0003e8000c101904 */
[----:B------:R-:W3:Y:S04]  /*0450*/  LDG.E R22, desc[UR4][R16.64] ;  /* 0x0000000410167981 */ /* 0x000ee8000c1e1900 */
[----:B--2---:R-:W3:Y:S01]  /*0460*/  LDG.E R25, desc[UR4][R8.64] ;  /* 0x0000000408197981 */ /* 0x004ee2000c1e1900 */
[----:B------:R-:W-:-:S04]  /*0470*/  IMAD.WIDE R18, R5, 0x4, R14 ;  /* 0x0000000405127825 */ /* 0x000fc800078e020e */
[----:B------:R-:W-:-:S04]  /*0480*/  IMAD.WIDE R10, R5, 0x4, R16 ;  /* 0x00000004050a7825 */ /* 0x000fc800078e0210 */
[----:B------:R-:W-:Y:S01]  /*0490*/  IMAD.WIDE R12, R5, 0x4, R8 ;  /* 0x00000004050c7825 */ /* 0x000fe200078e0208 */
[----:B---3--:R-:W-:-:S05]  /*04a0*/  IADD3 R25, PT, PT, R22, R25, RZ ;  /* 0x0000001916197210 */ /* 0x008fca0007ffe0ff */
[----:B------:R2:W-:Y:S04]  /*04b0*/  STG.E desc[UR4][R18.64], R25 ;  /* 0x0000001912007986 */ /* 0x0005e8000c101904 */
[----:B------:R-:W3:Y:S04]  /*04c0*/  LDG.E R22, desc[UR4][R10.64] ;  /* 0x000000040a167981 */ /* 0x000ee8000c1e1900 */
[----:B0-----:R-:W3:Y:S01]  /*04d0*/  LDG.E R27, desc[UR4][R12.64] ;  /* 0x000000040c1b7981 */ /* 0x001ee2000c1e1900 */
[----:B------:R-:W-:-:S04]  /*04e0*/  IMAD.WIDE R20, R5, 0x4, R18 ;  /* 0x0000000405147825 */ /* 0x000fc800078e0212 */
[----:B-1----:R-:W-:-:S04]  /*04f0*/  IMAD.WIDE R14, R5, 0x4, R10 ;  /* 0x00000004050e7825 */ /* 0x002fc800078e020a */
[----:B------:R-:W-:Y:S01]  /*0500*/  IMAD.WIDE R8, R5, 0x4, R12 ;  /* 0x0000000405087825 */ /* 0x000fe200078e020c */
[----:B---3--:R-:W-:-:S05]  /*0510*/  IADD3 R27, PT, PT, R22, R27, RZ ;  /* 0x0000001b161b7210 */ /* 0x008fca0007ffe0ff */
[----:B------:R0:W-:Y:S04]  /*0520*/  STG.E desc[UR4][R20.64], R27 ;  /* 0x0000001b14007986 */ /* 0x0001e8000c101904 */
[----:B------:R-:W3:Y:S04]  /*0530*/  LDG.E R22, desc[UR4][R14.64] ;  /* 0x000000040e167981 */ /* 0x000ee8000c1e1900 */
[----:B------:R-:W3:Y:S01]  /*0540*/  LDG.E R23, desc[UR4][R8.64] ;  /* 0x0000000408177981 */ /* 0x000ee2000c1e1900 */
        /* <DEDUP_REMOVED lines=40> */
[----:B------:R-:W2:Y:S04]  /*07d0*/  LDG.E R14, desc[UR4][R14.64] ;  /* 0x000000040e0e7981 */ /* 0x000ea8000c1e1900 */
[----:B------:R-:W2:Y:S01]  /*07e0*/  LDG.E R9, desc[UR4][R8.64] ;  /* 0x0000000408097981 */ /* 0x000ea2000c1e1900 */
[----:B------:R-:W-:-:S04]  /*07f0*/  IADD3 R6, PT, PT, R6, 0x10, RZ ;  /* 0x0000001006067810 */ /* 0x000fc80007ffe0ff */
[----:B------:R-:W-:Y:S01]  /*0800*/  ISETP.NE.AND P1, PT, R6, RZ, PT ;  /* 0x000000ff0600720c */ /* 0x000fe20003f25270 */
[C---:B-1----:R-:W-:Y:S01]  /*0810*/  IMAD.WIDE R16, R5.reuse, 0x4, R20 ;  /* 0x0000000405107825 */ /* 0x042fe200078e0214 */
[----:B------:R-:W-:Y:S02]  /*0820*/  LEA R4, R5, R4, 0x4 ;  /* 0x0000000405047211 */ /* 0x000fe400078e20ff */
[----:B--2---:R-:W-:-:S05]  /*0830*/  IADD3 R19, PT, PT, R14, R9, RZ ;  /* 0x000000090e137210 */ /* 0x004fca0007ffe0ff */
[----:B------:R3:W-:Y:S04]  /*0840*/  STG.E desc[UR4][R16.64], R19 ;  /* 0x0000001310007986 */ /* 0x0007e8000c101904 */
[----:B------:R-:W-:Y:S05]  /*0850*/  @P1 BRA `(.L_x_7) ;  /* 0xfffffff800201947 */ /* 0x000fea000383ffff */
.L_x_6:
[----:B-1----:R-:W-:Y:S05]  /*0860*/  @!P0 EXIT ;  /* 0x000000000000894d */ /* 0x002fea0003800000 */
[----:B------:R-:W-:Y:S02]  /*0870*/  ISETP.GE.U32.AND P0, PT, R7, 0x8, PT ;  /* 0x000000080700780c */ /* 0x000fe40003f06070 */
[----:B------:R-:W-:-:S04]  /*0880*/  LOP3.LUT R5, R2, 0x7, RZ, 0xc0, !PT ;  /* 0x0000000702057812 */ /* 0x000fc800078ec0ff */
[----:B------:R-:W-:-:S07]  /*0890*/  ISETP.NE.AND P1, PT, R5, RZ, PT ;  /* 0x000000ff0500720c */ /* 0x000fce0003f25270 */
[----:B------:R-:W-:Y:S06]  /*08a0*/  @!P0 BRA `(.L_x_8) ;  /* 0x0000000000f88947 */ /* 0x000fec0003800000 */
[----:B------:R-:W0:Y:S08]  /*08b0*/  LDC R4, c[0x0][0x39c] ;  /* 0x0000e700ff047b82 */ /* 0x000e300000000800 */
[----:B------:R-:W1:Y:S08]  /*08c0*/  LDC.64 R10, c[0x0][0x380] ;  /* 0x0000e000ff0a7b82 */ /* 0x000e700000000a00 */
[----:B------:R-:W2:Y:S01]  /*08d0*/  LDC.64 R12, c[0x0][0x388] ;  /* 0x0000e200ff0c7b82 */ /* 0x000ea20000000a00 */
[----:B0-----:R-:W-:-:S07]  /*08e0*/  IMAD R9, R0, R4, R3 ;  /* 0x0000000400097224 */ /* 0x001fce00078e0203 */
[----:B------:R-:W0:Y:S01]  /*08f0*/  LDC.64 R6, c[0x0][0x390] ;  /* 0x0000e400ff067b82 */ /* 0x000e220000000a00 */
[----:B-1----:R-:W-:-:S05]  /*0900*/  IMAD.WIDE R10, R9, 0x4, R10 ;  /* 0x00000004090a7825 */ /* 0x002fca00078e020a */
[----:B------:R-:W4:Y:S01]  /*0910*/  LDG.E R8, desc[UR4][R10.64] ;  /* 0x000000040a087981 */ /* 0x000f22000c1e1900 */
        /* <DEDUP_REMOVED lines=49> */
[----:B------:R-:W2:Y:S04]  /*0c30*/  LDG.E R8, desc[UR4][R8.64] ;  /* 0x0000000408087981 */ /* 0x000ea8000c1e1900 */
[----:B------:R-:W2:Y:S01]  /*0c40*/  LDG.E R15, desc[UR4][R14.64] ;  /* 0x000000040e0f7981 */ /* 0x000ea2000c1e1900 */
[----:B------:R-:W-:Y:S01]  /*0c50*/  IMAD.WIDE R16, R4, 0x4, R6 ;  /* 0x0000000404107825 */ /* 0x000fe200078e0206 */
[----:B------:R-:W-:-:S02]  /*0c60*/  IADD3 R0, PT, PT, R0, 0x8, RZ ;  /* 0x0000000800007810 */ /* 0x000fc40007ffe0ff */
[----:B--2---:R-:W-:-:S05]  /*0c70*/  IADD3 R11, PT, PT, R8, R15, RZ ;  /* 0x0000000f080b7210 */ /* 0x004fca0007ffe0ff */
[----:B------:R1:W-:Y:S02]  /*0c80*/  STG.E desc[UR4][R16.64], R11 ;  /* 0x0000000b10007986 */ /* 0x0003e4000c101904 */
.L_x_8:
[----:B------:R-:W-:Y:S05]  /*0c90*/  @!P1 EXIT ;  /* 0x000000000000994d */ /* 0x000fea0003800000 */
[----:B------:R-:W-:Y:S02]  /*0ca0*/  ISETP.GE.U32.AND P0, PT, R5, 0x4, PT ;  /* 0x000000040500780c */ /* 0x000fe40003f06070 */
[----:B------:R-:W-:-:S04]  /*0cb0*/  LOP3.LUT R2, R2, 0x3, RZ, 0xc0, !PT ;  /* 0x0000000302027812 */ /* 0x000fc800078ec0ff */
[----:B------:R-:W-:-:S07]  /*0cc0*/  ISETP.NE.AND P1, PT, R2, RZ, PT ;  /* 0x000000ff0200720c */ /* 0x000fce0003f25270 */
[----:B------:R-:W-:Y:S06]  /*0cd0*/  @!P0 BRA `(.L_x_9) ;  /* 0x0000000000888947 */ /* 0x000fec0003800000 */
[----:B------:R-:W0:Y:S08]  /*0ce0*/  LDC R4, c[0x0][0x39c] ;  /* 0x0000e700ff047b82 */ /* 0x000e300000000800 */
[----:B-1----:R-:W1:Y:S08]  /*0cf0*/  LDC.64 R6, c[0x0][0x380] ;  /* 0x0000e000ff067b82 */ /* 0x002e700000000a00 */
[----:B------:R-:W2:Y:S01]  /*0d00*/  LDC.64 R8, c[0x0][0x388] ;  /* 0x0000e200ff087b82 */ /* 0x000ea20000000a00 */
[----:B0-----:R-:W-:-:S07]  /*0d10*/  IMAD R13, R0, R4, R3 ;  /* 0x00000004000d7224 */ /* 0x001fce00078e0203 */
[----:B------:R-:W0:Y:S01]  /*0d20*/  LDC.64 R10, c[0x0][0x390] ;  /* 0x0000e400ff0a7b82 */ /* 0x000e220000000a00 */
[----:B-1----:R-:W-:-:S05]  /*0d30*/  IMAD.WIDE R6, R13, 0x4, R6 ;  /* 0x000000040d067825 */ /* 0x002fca00078e0206 */
[----:B------:R-:W4:Y:S01]  /*0d40*/  LDG.E R5, desc[UR4][R6.64] ;  /* 0x0000000406057981 */ /* 0x000f22000c1e1900 */
[----:B--2---:R-:W-:-:S05]  /*0d50*/  IMAD.WIDE R8, R13, 0x4, R8 ;  /* 0x000000040d087825 */ /* 0x004fca00078e0208 */
[----:B------:R-:W4:Y:S01]  /*0d60*/  LDG.E R12, desc[UR4][R8.64] ;  /* 0x00000004080c7981 */ /* 0x000f22000c1e1900 */
[----:B------:R-:W-:-:S04]  /*0d70*/  IMAD.WIDE R14, R4, 0x4, R8 ;  /* 0x00000004040e7825 */ /* 0x000fc800078e0208 */
[----:B0-----:R-:W-:Y:S01]  /*0d80*/  IMAD.WIDE R10, R13, 0x4, R10 ;  /* 0x000000040d0a7825 */ /* 0x001fe200078e020a */
[----:B----4-:R-:W-:-:S03]  /*0d90*/  IADD3 R5, PT, PT, R5, R12, RZ ;  /* 0x0000000c05057210 */ /* 0x010fc60007ffe0ff */
[C---:B------:R-:W-:Y:S02]  /*0da0*/  IMAD.WIDE R12, R4.reuse, 0x4, R6 ;  /* 0x00000004040c7825 */ /* 0x040fe400078e0206 */
[----:B------:R0:W-:Y:S04]  /*0db0*/  STG.E desc[UR4][R10.64], R5 ;  /* 0x000000050a007986 */ /* 0x0001e8000c101904 */
[----:B------:R-:W2:Y:S04]  /*0dc0*/  LDG.E R18, desc[UR4][R12.64] ;  /* 0x000000040c127981 */ /* 0x000ea8000c1e1900 */
[----:B---3--:R-:W2:Y:S01]  /*0dd0*/  LDG.E R19, desc[UR4][R14.64] ;  /* 0x000000040e137981 */ /* 0x008ea2000c1e1900 */
[----:B------:R-:W-:-:S04]  /*0de0*/  IMAD.WIDE R16, R4, 0x4, R10 ;  /* 0x0000000404107825 */ /* 0x000fc800078e020a */
[----:B------:R-:W-:-:S04]  /*0df0*/  IMAD.WIDE R6, R4, 0x4, R12 ;  /* 0x0000000404067825 */ /* 0x000fc800078e020c */
[----:B------:R-:W-:Y:S01]  /*0e00*/  IMAD.WIDE R8, R4, 0x4, R14 ;  /* 0x0000000404087825 */ /* 0x000fe200078e020e */
[----:B--2---:R-:W-:-:S05]  /*0e10*/  IADD3 R21, PT, PT, R18, R19, RZ ;  /* 0x0000001312157210 */ /* 0x004fca0007ffe0ff */
[----:B------:R2:W-:Y:S04]  /*0e20*/  STG.E desc[UR4][R16.64], R21 ;  /* 0x0000001510007986 */ /* 0x0005e8000c101904 */
[----:B------:R-:W3:Y:S04]  /*0e30*/  LDG.E R20, desc[UR4][R6.64] ;  /* 0x0000000406147981 */ /* 0x000ee8000c1e1900 */
[----:B------:R-:W3:Y:S01]  /*0e40*/  LDG.E R23, desc[UR4][R8.64] ;  /* 0x0000000408177981 */ /* 0x000ee2000c1e1900 */
[----:B------:R-:W-:-:S04]  /*0e50*/  IMAD.WIDE R18, R4, 0x4, R16 ;  /* 0x0000000404127825 */ /* 0x000fc800078e0210 */
[----:B0-----:R-:W-:-:S04]  /*0e60*/  IMAD.WIDE R10, R4, 0x4, R6 ;  /* 0x00000004040a7825 */ /* 0x001fc800078e0206 */
[----:B------:R-:W-:Y:S01]  /*0e70*/  IMAD.WIDE R12, R4, 0x4, R8 ;  /* 0x00000004040c7825 */ /* 0x000fe200078e0208 */
[----:B---3--:R-:W-:-:S05]  /*0e80*/  IADD3 R23, PT, PT, R20, R23, RZ ;  /* 0x0000001714177210 */ /* 0x008fca0007ffe0ff */
[----:B------:R2:W-:Y:S04]  /*0e90*/  STG.E desc[UR4][R18.64], R23 ;  /* 0x0000001712007986 */ /* 0x0005e8000c101904 */
[----:B------:R-:W3:Y:S04]  /*0ea0*/  LDG.E R10, desc[UR4][R10.64] ;  /* 0x000000040a0a7981 */ /* 0x000ee8000c1e1900 */
[----:B------:R-:W3:Y:S01]  /*0eb0*/  LDG.E R13, desc[UR4][R12.64] ;  /* 0x000000040c0d7981 */ /* 0x000ee2000c1e1900 */
[----:B------:R-:W-:Y:S01]  /*0ec0*/  IMAD.WIDE R4, R4, 0x4, R18 ;  /* 0x0000000404047825 */ /* 0x000fe200078e0212 */
[----:B------:R-:W-:-:S02]  /*0ed0*/  IADD3 R0, PT, PT, R0, 0x4, RZ ;  /* 0x0000000400007810 */ /* 0x000fc40007ffe0ff */
[----:B---3--:R-:W-:-:S05]  /*0ee0*/  IADD3 R15, PT, PT, R10, R13, RZ ;  /* 0x0000000d0a0f7210 */ /* 0x008fca0007ffe0ff */
[----:B------:R2:W-:Y:S02]  /*0ef0*/  STG.E desc[UR4][R4.64], R15 ;  /* 0x0000000f04007986 */ /* 0x0005e4000c101904 */
.L_x_9:
[----:B------:R-:W-:Y:S05]  /*0f00*/  @!P1 EXIT ;  /* 0x000000000000994d */ /* 0x000fea0003800000 */
[----:B------:R-:W4:Y:S01]  /*0f10*/  LDC.64 R12, c[0x0][0x390] ;  /* 0x0000e400ff0c7b82 */ /* 0x000f220000000a00 */
[----:B------:R-:W0:Y:S07]  /*0f20*/  LDCU UR6, c[0x0][0x39c] ;  /* 0x00007380ff0677ac */ /* 0x000e2e0008000800 */
[----:B------:R-:W3:Y:S08]  /*0f30*/  LDC.64 R8, c[0x0][0x380] ;  /* 0x0000e000ff087b82 */ /* 0x000ef00000000a00 */
[----:B-1----:R-:W1:Y:S01]  /*0f40*/  LDC.64 R10, c[0x0][0x388] ;  /* 0x0000e200ff0a7b82 */ /* 0x002e620000000a00 */
[----:B0-2---:R-:W-:Y:S01]  /*0f50*/  IMAD R15, R0, UR6, R3 ;  /* 0x00000006000f7c24 */ /* 0x005fe2000f8e0203 */
[----:B------:R-:W-:-:S07]  /*0f60*/  IADD3 R0, PT, PT, -R2, RZ, RZ ;  /* 0x000000ff02007210 */ /* 0x000fce0007ffe1ff */
.L_x_10:
[----:B---3--:R-:W-:-:S04]  /*0f70*/  IMAD.WIDE R2, R15, 0x4, R8 ;  /* 0x000000040f027825 */ /* 0x008fc800078e0208 */
[C---:B-1----:R-:W-:Y:S02]  /*0f80*/  IMAD.WIDE R4, R15.reuse, 0x4, R10 ;  /* 0x000000040f047825 */ /* 0x042fe400078e020a */
[----:B------:R-:W2:Y:S04]  /*0f90*/  LDG.E R2, desc[UR4][R2.64] ;  /* 0x0000000402027981 */ /* 0x000ea8000c1e1900 */
[----:B------:R-:W2:Y:S01]  /*0fa0*/  LDG.E R5, desc[UR4][R4.64] ;  /* 0x0000000404057981 */ /* 0x000ea2000c1e1900 */
[----:B------:R-:W-:Y:S01]  /*0fb0*/  IADD3 R0, PT, PT, R0, 0x1, RZ ;  /* 0x0000000100007810 */ /* 0x000fe20007ffe0ff */
[C---:B0---4-:R-:W-:Y:S01]  /*0fc0*/  IMAD.WIDE R6, R15.reuse, 0x4, R12 ;  /* 0x000000040f067825 */ /* 0x051fe200078e020c */
[----:B------:R-:W-:Y:S02]  /*0fd0*/  IADD3 R15, PT, PT, R15, UR6, RZ ;  /* 0x000000060f0f7c10 */ /* 0x000fe4000fffe0ff */
[----:B------:R-:W-:-:S02]  /*0fe0*/  ISETP.NE.AND P0, PT, R0, RZ, PT ;  /* 0x000000ff0000720c */ /* 0x000fc40003f05270 */
[----:B--2---:R-:W-:-:S05]  /*0ff0*/  IADD3 R17, PT, PT, R2, R5, RZ ;  /* 0x0000000502117210 */ /* 0x004fca0007ffe0ff */
[----:B------:R0:W-:Y:S06]  /*1000*/  STG.E desc[UR4][R6.64], R17 ;  /* 0x0000001106007986 */ /* 0x0001ec000c101904 */
[----:B------:R-:W-:Y:S05]  /*1010*/  @P0 BRA `(.L_x_10) ;  /* 0xfffffffc00d40947 */ /* 0x000fea000383ffff */
[----:B------:R-:W-:Y:S05]  /*1020*/  EXIT ;  /* 0x000000000000794d */ /* 0x000fea0003800000 */
.L_x_11:
        /* <DEDUP_REMOVED lines=13> */
.L_x_14:


//--------------------- .text._Z21addKernel_elementwisePiS_S_ii --------------------------
	.section	.text._Z21addKernel_elementwisePiS_S_ii,"ax",@progbits
	.align	128
        .global         _Z21addKernel_elementwisePiS_S_ii
        .type           _Z21addKernel_elementwisePiS_S_ii,@function
        .size           _Z21addKernel_elementwisePiS_S_ii,(.L_x_15 - _Z21addKernel_elementwisePiS_S_ii)
        .other          _Z21addKernel_elementwisePiS_S_ii,@"STO_CUDA_ENTRY STV_DEFAULT"
_Z21addKernel_elementwisePiS_S_ii:
.text._Z21addKernel_elementwisePiS_S_ii:
[----:B------:R-:W-:Y:S01]  /*0000*/  LDC R1, c[0x0][0x37c] ;  /* 0x0000df00ff017b82 */ /* 0x000fe20000000800 */
[----:B------:R-:W0:Y:S01]  /*0010*/  S2R R9, SR_TID.Y ;  /* 0x0000000000097919 */ /* 0x000e220000002200 */
[----:B------:R-:W1:Y:S01]  /*0020*/  LDCU.64 UR4, c[0x0][0x398] ;  /* 0x00007300ff0477ac */ /* 0x000e620008000a00 */
[----:B------:R-:W0:Y:S01]  /*0030*/  S2R R0, SR_TID.X ;  /* 0x0000000000007919 */ /* 0x000e220000002100 */
[----:B-1----:R-:W-:Y:S02]  /*0040*/  UIMAD UR4, UR5, UR4, URZ ;  /* 0x00000004050472a4 */ /* 0x002fe4000f8e02ff */
[----:B0-----:R-:W-:-:S05]  /*0050*/  IMAD R9, R9, UR5, R0 ;  /* 0x0000000509097c24 */ /* 0x001fca000f8e0200 */
[----:B------:R-:W-:-:S13]  /*0060*/  ISETP.GE.AND P0, PT, R9, UR4, PT ;  /* 0x0000000409007c0c */ /* 0x000fda000bf06270 */
[----:B------:R-:W-:Y:S05]  /*0070*/  @P0 EXIT ;  /* 0x000000000000094d */ /* 0x000fea0003800000 */
[----:B------:R-:W0:Y:S01]  /*0080*/  LDC.64 R2, c[0x0][0x380] ;  /* 0x0000e000ff027b82 */ /* 0x000e220000000a00 */
[----:B------:R-:W1:Y:S07]  /*0090*/  LDCU.64 UR4, c[0x0][0x358] ;  /* 0x00006b00ff0477ac */ /* 0x000e6e0008000a00 */
[----:B------:R-:W2:Y:S08]  /*00a0*/  LDC.64 R4, c[0x0][0x388] ;  /* 0x0000e200ff047b82 */ /* 0x000eb00000000a00 */
[----:B------:R-:W3:Y:S01]  /*00b0*/  LDC.64 R6, c[0x0][0x390] ;  /* 0x0000e400ff067b82 */ /* 0x000ee20000000a00 */
[----:B0-----:R-:W-:-:S06]  /*00c0*/  IMAD.WIDE R2, R9, 0x4, R2 ;  /* 0x0000000409027825 */ /* 0x001fcc00078e0202 */
[----:B-1----:R-:W4:Y:S01]  /*00d0*/  LDG.E R2, desc[UR4][R2.64] ;  /* 0x0000000402027981 */ /* 0x002f22000c1e1900 */
[----:B--2---:R-:W-:-:S06]  /*00e0*/  IMAD.WIDE R4, R9, 0x4, R4 ;  /* 0x0000000409047825 */ /* 0x004fcc00078e0204 */
[----:B------:R-:W4:Y:S01]  /*00f0*/  LDG.E R5, desc[UR4][R4.64] ;  /* 0x0000000404057981 */ /* 0x000f22000c1e1900 */
[----:B---3--:R-:W-:Y:S01]  /*0100*/  IMAD.WIDE R6, R9, 0x4, R6 ;  /* 0x0000000409067825 */ /* 0x008fe200078e0206 */
[----:B----4-:R-:W-:-:S05]  /*0110*/  IADD3 R9, PT, PT, R2, R5, RZ ;  /* 0x0000000502097210 */ /* 0x010fca0007ffe0ff */
[----:B------:R-:W-:Y:S01]  /*0120*/  STG.E desc[UR4][R6.64], R9 ;  /* 0x0000000906007986 */ /* 0x000fe2000c101904 */
[----:B------:R-:W-:Y:S05]  /*0130*/  EXIT ;  /* 0x000000000000794d */ /* 0x000fea0003800000 */
.L_x_12:
        /* <DEDUP_REMOVED lines=12> */
.L_x_15:


//--------------------- .nv.shared.reserved.0     --------------------------
	.section	.nv.shared.reserved.0,"aw",@nobits
	.weak		__nv_reservedSMEM_offset_0_alias
	.size		__nv_reservedSMEM_offset_0_alias, 0, 64
	.other		__nv_reservedSMEM_offset_0_alias,@"STO_CUDA_RESERVED_SHARED STV_DEFAULT"
__nv_reservedSMEM_offset_0_alias:
	.zero		0
	.zero		64


//--------------------- .nv.constant0._Z17addKernel_rowwisePiS_S_i --------------------------
	.section	.nv.constant0._Z17addKernel_rowwisePiS_S_i,"a",@progbits
	.sectionflags	@""
	.align	4
.nv.constant0._Z17addKernel_rowwisePiS_S_i:
	.zero		924


//--------------------- .nv.constant0._Z17addKernel_colwisePiS_S_ii --------------------------
	.section	.nv.constant0._Z17addKernel_colwisePiS_S_ii,"a",@progbits
	.sectionflags	@""
	.align	4
.nv.constant0._Z17addKernel_colwisePiS_S_ii:
	.zero		928


//--------------------- .nv.constant0._Z21addKernel_elementwisePiS_S_ii --------------------------
	.section	.nv.constant0._Z21addKernel_elementwisePiS_S_ii,"a",@progbits
	.sectionflags	@""
	.align	4
.nv.constant0._Z21addKernel_elementwisePiS_S_ii:
	.zero		928


//--------------------- SYMBOLS --------------------------

	.type		.nv.reservedSmem.offset0,@object
	.size		.nv.reservedSmem.offset0,0x4
